//
// Generated by NVIDIA NVVM Compiler
//
// Compiler Build ID: CL-36424714
// Cuda compilation tools, release 13.0, V13.0.88
// Based on NVVM 20.0.0
//

.version 9.0
.target sm_100
.address_size 64

	// .globl	_Z27convolution_1D_basic_kernelPfS_ii
.const .align 4 .b8 dev_mask_arr[40];
// _ZZ27convolution_1D_tiled_kernelPfS_iiE12input_arr_ds has been demoted
// _ZZ35convolution_1D_tiled_caching_kernelPfS_iiE12input_arr_ds has been demoted
// _ZZ27convolution_2D_tiled_kernelPfS_iiiiiE12input_arr_ds has been demoted

.visible .entry _Z27convolution_1D_basic_kernelPfS_ii(
	.param .u64 .ptr .align 1 _Z27convolution_1D_basic_kernelPfS_ii_param_0,
	.param .u64 .ptr .align 1 _Z27convolution_1D_basic_kernelPfS_ii_param_1,
	.param .u32 _Z27convolution_1D_basic_kernelPfS_ii_param_2,
	.param .u32 _Z27convolution_1D_basic_kernelPfS_ii_param_3
)
{
	.reg .pred 	%p<25>;
	.reg .b32 	%r<48>;
	.reg .b32 	%f<143>;
	.reg .b64 	%rd<56>;

	ld.param.u64 	%rd12, [_Z27convolution_1D_basic_kernelPfS_ii_param_0];
	ld.param.u64 	%rd11, [_Z27convolution_1D_basic_kernelPfS_ii_param_1];
	ld.param.u32 	%r22, [_Z27convolution_1D_basic_kernelPfS_ii_param_2];
	ld.param.u32 	%r23, [_Z27convolution_1D_basic_kernelPfS_ii_param_3];
	cvta.to.global.u64 	%rd1, %rd12;
	mov.u32 	%r24, %ctaid.x;
	mov.u32 	%r25, %ntid.x;
	mov.u32 	%r26, %tid.x;
	mad.lo.s32 	%r1, %r24, %r25, %r26;
	shr.u32 	%r27, %r22, 31;
	add.s32 	%r28, %r22, %r27;
	shr.s32 	%r29, %r28, 1;
	sub.s32 	%r2, %r1, %r29;
	setp.lt.s32 	%p1, %r22, 1;
	mov.f32 	%f142, 0f00000000;
	@%p1 bra 	$L__BB0_57;
	and.b32  	%r3, %r22, 7;
	setp.lt.u32 	%p2, %r22, 8;
	mov.f32 	%f142, 0f00000000;
	mov.b32 	%r46, 0;
	@%p2 bra 	$L__BB0_28;
	and.b32  	%r46, %r22, 2147483640;
	mul.wide.s32 	%rd14, %r2, 4;
	add.s64 	%rd15, %rd14, %rd1;
	add.s64 	%rd54, %rd15, 16;
	mov.u64 	%rd16, dev_mask_arr;
	add.s64 	%rd55, %rd16, 16;
	mov.f32 	%f142, 0f00000000;
	mov.b32 	%r44, 0;
	mov.u32 	%r43, %r2;
$L__BB0_3:
	.pragma "nounroll";
	mul.wide.s32 	%rd17, %r43, 4;
	add.s64 	%rd5, %rd1, %rd17;
	setp.ge.s32 	%p3, %r44, %r23;
	@%p3 bra 	$L__BB0_5;
	ld.global.f32 	%f74, [%rd5];
	ld.const.f32 	%f75, [%rd55+-16];
	mul.f32 	%f121, %f74, %f75;
	bra.uni 	$L__BB0_6;
$L__BB0_5:
	ld.global.f32 	%f73, [%rd5];
	mul.f32 	%f121, %f73, 0f00000000;
$L__BB0_6:
	add.f32 	%f5, %f142, %f121;
	add.s32 	%r7, %r44, 1;
	setp.lt.s32 	%p4, %r7, %r23;
	@%p4 bra 	$L__BB0_8;
	ld.global.f32 	%f76, [%rd54+-12];
	mul.f32 	%f122, %f76, 0f00000000;
	bra.uni 	$L__BB0_9;
$L__BB0_8:
	ld.global.f32 	%f77, [%rd54+-12];
	ld.const.f32 	%f78, [%rd55+-12];
	mul.f32 	%f122, %f77, %f78;
$L__BB0_9:
	add.f32 	%f9, %f5, %f122;
	add.s32 	%r8, %r7, 1;
	setp.lt.s32 	%p5, %r8, %r23;
	@%p5 bra 	$L__BB0_11;
	ld.global.f32 	%f79, [%rd54+-8];
	mul.f32 	%f123, %f79, 0f00000000;
	bra.uni 	$L__BB0_12;
$L__BB0_11:
	ld.global.f32 	%f80, [%rd54+-8];
	ld.const.f32 	%f81, [%rd55+-8];
	mul.f32 	%f123, %f80, %f81;
$L__BB0_12:
	add.f32 	%f13, %f9, %f123;
	add.s32 	%r9, %r8, 1;
	setp.lt.s32 	%p6, %r9, %r23;
	@%p6 bra 	$L__BB0_14;
	ld.global.f32 	%f82, [%rd54+-4];
	mul.f32 	%f124, %f82, 0f00000000;
	bra.uni 	$L__BB0_15;
$L__BB0_14:
	ld.global.f32 	%f83, [%rd54+-4];
	ld.const.f32 	%f84, [%rd55+-4];
	mul.f32 	%f124, %f83, %f84;
$L__BB0_15:
	add.f32 	%f17, %f13, %f124;
	add.s32 	%r10, %r9, 1;
	setp.lt.s32 	%p7, %r10, %r23;
	@%p7 bra 	$L__BB0_17;
	ld.global.f32 	%f85, [%rd54];
	mul.f32 	%f125, %f85, 0f00000000;
	bra.uni 	$L__BB0_18;
$L__BB0_17:
	ld.global.f32 	%f86, [%rd54];
	ld.const.f32 	%f87, [%rd55];
	mul.f32 	%f125, %f86, %f87;
$L__BB0_18:
	add.f32 	%f21, %f17, %f125;
	add.s32 	%r11, %r10, 1;
	setp.lt.s32 	%p8, %r11, %r23;
	@%p8 bra 	$L__BB0_20;
	ld.global.f32 	%f88, [%rd54+4];
	mul.f32 	%f126, %f88, 0f00000000;
	bra.uni 	$L__BB0_21;
$L__BB0_20:
	ld.global.f32 	%f89, [%rd54+4];
	ld.const.f32 	%f90, [%rd55+4];
	mul.f32 	%f126, %f89, %f90;
$L__BB0_21:
	add.f32 	%f25, %f21, %f126;
	add.s32 	%r12, %r11, 1;
	setp.lt.s32 	%p9, %r12, %r23;
	@%p9 bra 	$L__BB0_23;
	ld.global.f32 	%f91, [%rd54+8];
	mul.f32 	%f127, %f91, 0f00000000;
	bra.uni 	$L__BB0_24;
$L__BB0_23:
	ld.global.f32 	%f92, [%rd54+8];
	ld.const.f32 	%f93, [%rd55+8];
	mul.f32 	%f127, %f92, %f93;
$L__BB0_24:
	add.f32 	%f29, %f25, %f127;
	add.s32 	%r13, %r12, 1;
	setp.lt.s32 	%p10, %r13, %r23;
	@%p10 bra 	$L__BB0_26;
	ld.global.f32 	%f94, [%rd54+12];
	mul.f32 	%f128, %f94, 0f00000000;
	bra.uni 	$L__BB0_27;
$L__BB0_26:
	ld.global.f32 	%f95, [%rd54+12];
	ld.const.f32 	%f96, [%rd55+12];
	mul.f32 	%f128, %f95, %f96;
$L__BB0_27:
	add.f32 	%f142, %f29, %f128;
	add.s32 	%r43, %r43, 8;
	add.s64 	%rd55, %rd55, 32;
	add.s64 	%rd54, %rd54, 32;
	add.s32 	%r44, %r13, 1;
	setp.ne.s32 	%p11, %r44, %r46;
	@%p11 bra 	$L__BB0_3;
$L__BB0_28:
	setp.eq.s32 	%p12, %r3, 0;
	@%p12 bra 	$L__BB0_57;
	and.b32  	%r17, %r22, 3;
	setp.lt.u32 	%p13, %r3, 4;
	@%p13 bra 	$L__BB0_43;
	setp.lt.s32 	%p14, %r46, %r23;
	mul.wide.u32 	%rd18, %r46, 4;
	mov.u64 	%rd19, dev_mask_arr;
	add.s64 	%rd8, %rd19, %rd18;
	@%p14 bra 	$L__BB0_32;
	add.s32 	%r32, %r46, %r2;
	mul.wide.s32 	%rd20, %r32, 4;
	add.s64 	%rd21, %rd1, %rd20;
	ld.global.f32 	%f98, [%rd21];
	mul.f32 	%f131, %f98, 0f00000000;
	bra.uni 	$L__BB0_33;
$L__BB0_32:
	add.s32 	%r33, %r46, %r2;
	mul.wide.s32 	%rd22, %r33, 4;
	add.s64 	%rd23, %rd1, %rd22;
	ld.global.f32 	%f99, [%rd23];
	ld.const.f32 	%f100, [%rd8];
	mul.f32 	%f131, %f99, %f100;
$L__BB0_33:
	add.f32 	%f39, %f142, %f131;
	add.s32 	%r34, %r46, 1;
	setp.lt.s32 	%p15, %r34, %r23;
	cvt.s64.s32 	%rd24, %r2;
	cvt.u64.u32 	%rd25, %r46;
	add.s64 	%rd26, %rd25, %rd24;
	shl.b64 	%rd27, %rd26, 2;
	add.s64 	%rd9, %rd1, %rd27;
	@%p15 bra 	$L__BB0_35;
	ld.global.f32 	%f101, [%rd9+4];
	mul.f32 	%f132, %f101, 0f00000000;
	bra.uni 	$L__BB0_36;
$L__BB0_35:
	ld.global.f32 	%f102, [%rd9+4];
	ld.const.f32 	%f103, [%rd8+4];
	mul.f32 	%f132, %f102, %f103;
$L__BB0_36:
	add.f32 	%f43, %f39, %f132;
	add.s32 	%r35, %r46, 2;
	setp.lt.s32 	%p16, %r35, %r23;
	@%p16 bra 	$L__BB0_38;
	ld.global.f32 	%f104, [%rd9+8];
	mul.f32 	%f133, %f104, 0f00000000;
	bra.uni 	$L__BB0_39;
$L__BB0_38:
	ld.global.f32 	%f105, [%rd9+8];
	ld.const.f32 	%f106, [%rd8+8];
	mul.f32 	%f133, %f105, %f106;
$L__BB0_39:
	add.f32 	%f47, %f43, %f133;
	add.s32 	%r36, %r46, 3;
	setp.lt.s32 	%p17, %r36, %r23;
	@%p17 bra 	$L__BB0_41;
	ld.global.f32 	%f107, [%rd9+12];
	mul.f32 	%f134, %f107, 0f00000000;
	bra.uni 	$L__BB0_42;
$L__BB0_41:
	ld.global.f32 	%f108, [%rd9+12];
	ld.const.f32 	%f109, [%rd8+12];
	mul.f32 	%f134, %f108, %f109;
$L__BB0_42:
	add.f32 	%f142, %f47, %f134;
	add.s32 	%r46, %r46, 4;
$L__BB0_43:
	setp.eq.s32 	%p18, %r17, 0;
	@%p18 bra 	$L__BB0_57;
	setp.eq.s32 	%p19, %r17, 1;
	@%p19 bra 	$L__BB0_52;
	setp.lt.s32 	%p20, %r46, %r23;
	mul.wide.u32 	%rd28, %r46, 4;
	mov.u64 	%rd29, dev_mask_arr;
	add.s64 	%rd10, %rd29, %rd28;
	@%p20 bra 	$L__BB0_47;
	add.s32 	%r37, %r46, %r2;
	mul.wide.s32 	%rd30, %r37, 4;
	add.s64 	%rd31, %rd1, %rd30;
	ld.global.f32 	%f111, [%rd31];
	mul.f32 	%f137, %f111, 0f00000000;
	bra.uni 	$L__BB0_48;
$L__BB0_47:
	add.s32 	%r38, %r46, %r2;
	mul.wide.s32 	%rd32, %r38, 4;
	add.s64 	%rd33, %rd1, %rd32;
	ld.global.f32 	%f112, [%rd33];
	ld.const.f32 	%f113, [%rd10];
	mul.f32 	%f137, %f112, %f113;
$L__BB0_48:
	add.f32 	%f57, %f142, %f137;
	add.s32 	%r39, %r46, 1;
	setp.lt.s32 	%p21, %r39, %r23;
	@%p21 bra 	$L__BB0_50;
	cvt.s64.s32 	%rd34, %r2;
	cvt.s64.s32 	%rd35, %r46;
	add.s64 	%rd36, %rd35, %rd34;
	shl.b64 	%rd37, %rd36, 2;
	add.s64 	%rd38, %rd1, %rd37;
	ld.global.f32 	%f114, [%rd38+4];
	mul.f32 	%f138, %f114, 0f00000000;
	bra.uni 	$L__BB0_51;
$L__BB0_50:
	cvt.s64.s32 	%rd39, %r2;
	cvt.s64.s32 	%rd40, %r46;
	add.s64 	%rd41, %rd40, %rd39;
	shl.b64 	%rd42, %rd41, 2;
	add.s64 	%rd43, %rd1, %rd42;
	ld.global.f32 	%f115, [%rd43+4];
	ld.const.f32 	%f116, [%rd10+4];
	mul.f32 	%f138, %f115, %f116;
$L__BB0_51:
	add.f32 	%f142, %f57, %f138;
	add.s32 	%r46, %r46, 2;
$L__BB0_52:
	and.b32  	%r40, %r22, 1;
	setp.eq.b32 	%p22, %r40, 1;
	not.pred 	%p23, %p22;
	@%p23 bra 	$L__BB0_57;
	setp.lt.s32 	%p24, %r46, %r23;
	@%p24 bra 	$L__BB0_55;
	add.s32 	%r41, %r46, %r2;
	mul.wide.s32 	%rd44, %r41, 4;
	add.s64 	%rd45, %rd1, %rd44;
	ld.global.f32 	%f117, [%rd45];
	mul.f32 	%f141, %f117, 0f00000000;
	bra.uni 	$L__BB0_56;
$L__BB0_55:
	add.s32 	%r42, %r46, %r2;
	mul.wide.s32 	%rd46, %r42, 4;
	add.s64 	%rd47, %rd1, %rd46;
	ld.global.f32 	%f118, [%rd47];
	mul.wide.u32 	%rd48, %r46, 4;
	mov.u64 	%rd49, dev_mask_arr;
	add.s64 	%rd50, %rd49, %rd48;
	ld.const.f32 	%f119, [%rd50];
	mul.f32 	%f141, %f118, %f119;
$L__BB0_56:
	add.f32 	%f142, %f142, %f141;
$L__BB0_57:
	cvta.to.global.u64 	%rd51, %rd11;
	mul.wide.s32 	%rd52, %r1, 4;
	add.s64 	%rd53, %rd51, %rd52;
	st.global.f32 	[%rd53], %f142;
	ret;

}
	// .globl	_Z27convolution_1D_tiled_kernelPfS_ii
.visible .entry _Z27convolution_1D_tiled_kernelPfS_ii(
	.param .u64 .ptr .align 1 _Z27convolution_1D_tiled_kernelPfS_ii_param_0,
	.param .u64 .ptr .align 1 _Z27convolution_1D_tiled_kernelPfS_ii_param_1,
	.param .u32 _Z27convolution_1D_tiled_kernelPfS_ii_param_2,
	.param .u32 _Z27convolution_1D_tiled_kernelPfS_ii_param_3
)
{
	.reg .pred 	%p<14>;
	.reg .b32 	%r<63>;
	.reg .b32 	%f<77>;
	.reg .b64 	%rd<27>;
	// demoted variable
	.shared .align 4 .b8 _ZZ27convolution_1D_tiled_kernelPfS_iiE12input_arr_ds[4132];
	ld.param.u64 	%rd6, [_Z27convolution_1D_tiled_kernelPfS_ii_param_0];
	ld.param.u64 	%rd5, [_Z27convolution_1D_tiled_kernelPfS_ii_param_1];
	ld.param.u32 	%r21, [_Z27convolution_1D_tiled_kernelPfS_ii_param_2];
	ld.param.u32 	%r22, [_Z27convolution_1D_tiled_kernelPfS_ii_param_3];
	cvta.to.global.u64 	%rd1, %rd6;
	mov.u32 	%r23, %ctaid.x;
	mov.u32 	%r1, %ntid.x;
	mul.lo.s32 	%r24, %r23, %r1;
	mov.u32 	%r2, %tid.x;
	add.s32 	%r3, %r24, %r2;
	shr.u32 	%r25, %r21, 31;
	add.s32 	%r26, %r21, %r25;
	shr.s32 	%r4, %r26, 1;
	sub.s32 	%r27, %r24, %r1;
	add.s32 	%r5, %r27, %r2;
	sub.s32 	%r28, %r1, %r4;
	setp.lt.u32 	%p1, %r2, %r28;
	@%p1 bra 	$L__BB1_4;
	setp.lt.s32 	%p2, %r5, 0;
	mov.f32 	%f67, 0f00000000;
	@%p2 bra 	$L__BB1_3;
	mul.wide.u32 	%rd7, %r5, 4;
	add.s64 	%rd8, %rd1, %rd7;
	ld.global.f32 	%f67, [%rd8];
$L__BB1_3:
	sub.s32 	%r29, %r2, %r1;
	add.s32 	%r30, %r29, %r4;
	shl.b32 	%r31, %r30, 2;
	mov.u32 	%r32, _ZZ27convolution_1D_tiled_kernelPfS_iiE12input_arr_ds;
	add.s32 	%r33, %r32, %r31;
	st.shared.f32 	[%r33], %f67;
$L__BB1_4:
	mul.wide.s32 	%rd9, %r3, 4;
	add.s64 	%rd2, %rd1, %rd9;
	ld.global.f32 	%f18, [%rd2];
	add.s32 	%r34, %r4, %r2;
	shl.b32 	%r35, %r34, 2;
	mov.u32 	%r36, _ZZ27convolution_1D_tiled_kernelPfS_iiE12input_arr_ds;
	add.s32 	%r6, %r36, %r35;
	st.shared.f32 	[%r6], %f18;
	setp.ge.u32 	%p3, %r2, %r4;
	@%p3 bra 	$L__BB1_8;
	add.s32 	%r37, %r3, %r1;
	setp.ge.s32 	%p4, %r37, %r22;
	mov.f32 	%f68, 0f00000000;
	@%p4 bra 	$L__BB1_7;
	shl.b32 	%r38, %r1, 2;
	cvt.u64.u32 	%rd10, %r38;
	add.s64 	%rd11, %rd2, %rd10;
	ld.global.f32 	%f68, [%rd11];
$L__BB1_7:
	shl.b32 	%r39, %r1, 2;
	add.s32 	%r40, %r6, %r39;
	st.shared.f32 	[%r40], %f68;
$L__BB1_8:
	bar.sync 	0;
	setp.lt.s32 	%p5, %r21, 1;
	mov.f32 	%f76, 0f00000000;
	@%p5 bra 	$L__BB1_20;
	and.b32  	%r7, %r21, 7;
	setp.lt.u32 	%p6, %r21, 8;
	mov.f32 	%f76, 0f00000000;
	mov.b32 	%r61, 0;
	@%p6 bra 	$L__BB1_12;
	and.b32  	%r61, %r21, 2147483640;
	neg.s32 	%r59, %r61;
	shl.b32 	%r42, %r2, 2;
	add.s32 	%r44, %r42, %r36;
	add.s32 	%r58, %r44, 16;
	mov.u64 	%rd13, dev_mask_arr;
	add.s64 	%rd26, %rd13, 16;
	mov.f32 	%f76, 0f00000000;
$L__BB1_11:
	.pragma "nounroll";
	ld.shared.f32 	%f24, [%r58+-16];
	ld.const.f32 	%f25, [%rd26+-16];
	fma.rn.f32 	%f26, %f24, %f25, %f76;
	ld.shared.f32 	%f27, [%r58+-12];
	ld.const.f32 	%f28, [%rd26+-12];
	fma.rn.f32 	%f29, %f27, %f28, %f26;
	ld.shared.f32 	%f30, [%r58+-8];
	ld.const.f32 	%f31, [%rd26+-8];
	fma.rn.f32 	%f32, %f30, %f31, %f29;
	ld.shared.f32 	%f33, [%r58+-4];
	ld.const.f32 	%f34, [%rd26+-4];
	fma.rn.f32 	%f35, %f33, %f34, %f32;
	ld.shared.f32 	%f36, [%r58];
	ld.const.f32 	%f37, [%rd26];
	fma.rn.f32 	%f38, %f36, %f37, %f35;
	ld.shared.f32 	%f39, [%r58+4];
	ld.const.f32 	%f40, [%rd26+4];
	fma.rn.f32 	%f41, %f39, %f40, %f38;
	ld.shared.f32 	%f42, [%r58+8];
	ld.const.f32 	%f43, [%rd26+8];
	fma.rn.f32 	%f44, %f42, %f43, %f41;
	ld.shared.f32 	%f45, [%r58+12];
	ld.const.f32 	%f46, [%rd26+12];
	fma.rn.f32 	%f76, %f45, %f46, %f44;
	add.s32 	%r59, %r59, 8;
	add.s32 	%r58, %r58, 32;
	add.s64 	%rd26, %rd26, 32;
	setp.ne.s32 	%p7, %r59, 0;
	@%p7 bra 	$L__BB1_11;
$L__BB1_12:
	setp.eq.s32 	%p8, %r7, 0;
	@%p8 bra 	$L__BB1_20;
	and.b32  	%r16, %r21, 3;
	setp.lt.u32 	%p9, %r7, 4;
	@%p9 bra 	$L__BB1_15;
	add.s32 	%r45, %r61, %r2;
	shl.b32 	%r46, %r45, 2;
	add.s32 	%r48, %r36, %r46;
	ld.shared.f32 	%f48, [%r48];
	mul.wide.u32 	%rd14, %r61, 4;
	mov.u64 	%rd15, dev_mask_arr;
	add.s64 	%rd16, %rd15, %rd14;
	ld.const.f32 	%f49, [%rd16];
	fma.rn.f32 	%f50, %f48, %f49, %f76;
	ld.shared.f32 	%f51, [%r48+4];
	ld.const.f32 	%f52, [%rd16+4];
	fma.rn.f32 	%f53, %f51, %f52, %f50;
	ld.shared.f32 	%f54, [%r48+8];
	ld.const.f32 	%f55, [%rd16+8];
	fma.rn.f32 	%f56, %f54, %f55, %f53;
	ld.shared.f32 	%f57, [%r48+12];
	ld.const.f32 	%f58, [%rd16+12];
	fma.rn.f32 	%f76, %f57, %f58, %f56;
	add.s32 	%r61, %r61, 4;
$L__BB1_15:
	setp.eq.s32 	%p10, %r16, 0;
	@%p10 bra 	$L__BB1_20;
	setp.eq.s32 	%p11, %r16, 1;
	@%p11 bra 	$L__BB1_18;
	add.s32 	%r49, %r61, %r2;
	shl.b32 	%r50, %r49, 2;
	add.s32 	%r52, %r36, %r50;
	ld.shared.f32 	%f60, [%r52];
	mul.wide.u32 	%rd17, %r61, 4;
	mov.u64 	%rd18, dev_mask_arr;
	add.s64 	%rd19, %rd18, %rd17;
	ld.const.f32 	%f61, [%rd19];
	fma.rn.f32 	%f62, %f60, %f61, %f76;
	ld.shared.f32 	%f63, [%r52+4];
	ld.const.f32 	%f64, [%rd19+4];
	fma.rn.f32 	%f76, %f63, %f64, %f62;
	add.s32 	%r61, %r61, 2;
$L__BB1_18:
	and.b32  	%r53, %r21, 1;
	setp.eq.b32 	%p12, %r53, 1;
	not.pred 	%p13, %p12;
	@%p13 bra 	$L__BB1_20;
	add.s32 	%r54, %r61, %r2;
	shl.b32 	%r55, %r54, 2;
	add.s32 	%r57, %r36, %r55;
	ld.shared.f32 	%f65, [%r57];
	mul.wide.u32 	%rd20, %r61, 4;
	mov.u64 	%rd21, dev_mask_arr;
	add.s64 	%rd22, %rd21, %rd20;
	ld.const.f32 	%f66, [%rd22];
	fma.rn.f32 	%f76, %f65, %f66, %f76;
$L__BB1_20:
	cvta.to.global.u64 	%rd23, %rd5;
	add.s64 	%rd25, %rd23, %rd9;
	st.global.f32 	[%rd25], %f76;
	ret;

}
	// .globl	_Z35convolution_1D_tiled_caching_kernelPfS_ii
.visible .entry _Z35convolution_1D_tiled_caching_kernelPfS_ii(
	.param .u64 .ptr .align 1 _Z35convolution_1D_tiled_caching_kernelPfS_ii_param_0,
	.param .u64 .ptr .align 1 _Z35convolution_1D_tiled_caching_kernelPfS_ii_param_1,
	.param .u32 _Z35convolution_1D_tiled_caching_kernelPfS_ii_param_2,
	.param .u32 _Z35convolution_1D_tiled_caching_kernelPfS_ii_param_3
)
{
	.reg .pred 	%p<36>;
	.reg .b32 	%r<48>;
	.reg .b32 	%f<71>;
	.reg .b64 	%rd<28>;
	// demoted variable
	.shared .align 4 .b8 _ZZ35convolution_1D_tiled_caching_kernelPfS_iiE12input_arr_ds[4096];
	ld.param.u64 	%rd7, [_Z35convolution_1D_tiled_caching_kernelPfS_ii_param_0];
	ld.param.u64 	%rd6, [_Z35convolution_1D_tiled_caching_kernelPfS_ii_param_1];
	ld.param.u32 	%r26, [_Z35convolution_1D_tiled_caching_kernelPfS_ii_param_2];
	cvta.to.global.u64 	%rd1, %rd7;
	mov.u32 	%r27, %ctaid.x;
	mov.u32 	%r28, %ntid.x;
	mul.lo.s32 	%r1, %r27, %r28;
	mov.u32 	%r2, %tid.x;
	add.s32 	%r3, %r1, %r2;
	mul.wide.s32 	%rd8, %r3, 4;
	add.s64 	%rd9, %rd1, %rd8;
	ld.global.f32 	%f32, [%rd9];
	shl.b32 	%r29, %r2, 2;
	mov.u32 	%r30, _ZZ35convolution_1D_tiled_caching_kernelPfS_iiE12input_arr_ds;
	add.s32 	%r31, %r30, %r29;
	st.shared.f32 	[%r31], %f32;
	bar.sync 	0;
	shr.u32 	%r32, %r26, 31;
	add.s32 	%r33, %r26, %r32;
	shr.s32 	%r34, %r33, 1;
	neg.s32 	%r4, %r34;
	add.s32 	%r5, %r1, %r28;
	setp.lt.s32 	%p1, %r26, 1;
	mov.f32 	%f70, 0f00000000;
	@%p1 bra 	$L__BB2_32;
	and.b32  	%r6, %r26, 3;
	setp.lt.u32 	%p2, %r26, 4;
	mov.f32 	%f70, 0f00000000;
	mov.b32 	%r44, 0;
	@%p2 bra 	$L__BB2_24;
	and.b32  	%r44, %r26, 2147483644;
	add.s32 	%r8, %r4, %r3;
	mov.f32 	%f70, 0f00000000;
	mov.b32 	%r43, 0;
	mov.u64 	%rd11, dev_mask_arr;
$L__BB2_3:
	add.s32 	%r10, %r8, %r43;
	setp.lt.s32 	%p3, %r10, %r1;
	setp.ge.s32 	%p4, %r10, %r5;
	shl.b32 	%r37, %r10, 2;
	add.s32 	%r11, %r30, %r37;
	mul.wide.u32 	%rd10, %r43, 4;
	add.s64 	%rd2, %rd11, %rd10;
	or.pred  	%p5, %p3, %p4;
	@%p5 bra 	$L__BB2_5;
	ld.shared.f32 	%f39, [%r11];
	ld.const.f32 	%f40, [%rd2];
	mul.f32 	%f62, %f39, %f40;
	bra.uni 	$L__BB2_8;
$L__BB2_5:
	setp.gt.s32 	%p6, %r10, -1;
	setp.lt.s32 	%p7, %r10, %r5;
	and.pred  	%p8, %p6, %p7;
	@%p8 bra 	$L__BB2_7;
	ld.const.f32 	%f38, [%rd2];
	mul.f32 	%f62, %f38, 0f00000000;
	bra.uni 	$L__BB2_8;
$L__BB2_7:
	mul.wide.u32 	%rd12, %r10, 4;
	add.s64 	%rd13, %rd1, %rd12;
	ld.global.f32 	%f36, [%rd13];
	ld.const.f32 	%f37, [%rd2];
	mul.f32 	%f62, %f36, %f37;
$L__BB2_8:
	add.f32 	%f6, %f70, %f62;
	add.s32 	%r12, %r10, 1;
	setp.ge.s32 	%p9, %r12, %r1;
	setp.lt.s32 	%p10, %r12, %r5;
	and.pred  	%p11, %p9, %p10;
	@%p11 bra 	$L__BB2_12;
	setp.lt.s32 	%p12, %r12, 0;
	setp.ge.s32 	%p13, %r12, %r5;
	or.pred  	%p14, %p12, %p13;
	@%p14 bra 	$L__BB2_11;
	mul.wide.u32 	%rd14, %r12, 4;
	add.s64 	%rd15, %rd1, %rd14;
	ld.global.f32 	%f41, [%rd15];
	ld.const.f32 	%f42, [%rd2+4];
	mul.f32 	%f63, %f41, %f42;
	bra.uni 	$L__BB2_13;
$L__BB2_11:
	ld.const.f32 	%f43, [%rd2+4];
	mul.f32 	%f63, %f43, 0f00000000;
	bra.uni 	$L__BB2_13;
$L__BB2_12:
	ld.shared.f32 	%f44, [%r11+4];
	ld.const.f32 	%f45, [%rd2+4];
	mul.f32 	%f63, %f44, %f45;
$L__BB2_13:
	add.f32 	%f11, %f6, %f63;
	add.s32 	%r13, %r10, 2;
	setp.ge.s32 	%p15, %r13, %r1;
	setp.lt.s32 	%p16, %r13, %r5;
	and.pred  	%p17, %p15, %p16;
	@%p17 bra 	$L__BB2_17;
	setp.lt.s32 	%p18, %r13, 0;
	setp.ge.s32 	%p19, %r13, %r5;
	or.pred  	%p20, %p18, %p19;
	@%p20 bra 	$L__BB2_16;
	mul.wide.u32 	%rd16, %r13, 4;
	add.s64 	%rd17, %rd1, %rd16;
	ld.global.f32 	%f46, [%rd17];
	ld.const.f32 	%f47, [%rd2+8];
	mul.f32 	%f64, %f46, %f47;
	bra.uni 	$L__BB2_18;
$L__BB2_16:
	ld.const.f32 	%f48, [%rd2+8];
	mul.f32 	%f64, %f48, 0f00000000;
	bra.uni 	$L__BB2_18;
$L__BB2_17:
	ld.shared.f32 	%f49, [%r11+8];
	ld.const.f32 	%f50, [%rd2+8];
	mul.f32 	%f64, %f49, %f50;
$L__BB2_18:
	add.f32 	%f16, %f11, %f64;
	add.s32 	%r14, %r10, 3;
	setp.ge.s32 	%p21, %r14, %r1;
	setp.lt.s32 	%p22, %r14, %r5;
	and.pred  	%p23, %p21, %p22;
	@%p23 bra 	$L__BB2_22;
	setp.lt.s32 	%p24, %r14, 0;
	setp.ge.s32 	%p25, %r14, %r5;
	or.pred  	%p26, %p24, %p25;
	@%p26 bra 	$L__BB2_21;
	mul.wide.u32 	%rd18, %r14, 4;
	add.s64 	%rd19, %rd1, %rd18;
	ld.global.f32 	%f51, [%rd19];
	ld.const.f32 	%f52, [%rd2+12];
	mul.f32 	%f65, %f51, %f52;
	bra.uni 	$L__BB2_23;
$L__BB2_21:
	ld.const.f32 	%f53, [%rd2+12];
	mul.f32 	%f65, %f53, 0f00000000;
	bra.uni 	$L__BB2_23;
$L__BB2_22:
	ld.shared.f32 	%f54, [%r11+12];
	ld.const.f32 	%f55, [%rd2+12];
	mul.f32 	%f65, %f54, %f55;
$L__BB2_23:
	add.f32 	%f70, %f16, %f65;
	add.s32 	%r43, %r43, 4;
	setp.ne.s32 	%p27, %r43, %r44;
	@%p27 bra 	$L__BB2_3;
$L__BB2_24:
	setp.eq.s32 	%p28, %r6, 0;
	@%p28 bra 	$L__BB2_32;
	mul.wide.u32 	%rd20, %r44, 4;
	mov.u64 	%rd21, dev_mask_arr;
	add.s64 	%rd27, %rd21, %rd20;
	add.s32 	%r39, %r2, %r44;
	add.s32 	%r40, %r39, %r4;
	add.s32 	%r46, %r40, %r1;
	shl.b32 	%r41, %r46, 2;
	add.s32 	%r47, %r30, %r41;
	neg.s32 	%r45, %r6;
$L__BB2_26:
	.pragma "nounroll";
	setp.ge.s32 	%p29, %r46, %r1;
	setp.lt.s32 	%p30, %r46, %r5;
	and.pred  	%p31, %p29, %p30;
	@%p31 bra 	$L__BB2_30;
	setp.lt.s32 	%p32, %r46, 0;
	setp.ge.s32 	%p33, %r46, %r5;
	or.pred  	%p34, %p32, %p33;
	@%p34 bra 	$L__BB2_29;
	mul.wide.u32 	%rd22, %r46, 4;
	add.s64 	%rd23, %rd1, %rd22;
	ld.global.f32 	%f56, [%rd23];
	ld.const.f32 	%f57, [%rd27];
	mul.f32 	%f69, %f56, %f57;
	bra.uni 	$L__BB2_31;
$L__BB2_29:
	ld.const.f32 	%f58, [%rd27];
	mul.f32 	%f69, %f58, 0f00000000;
	bra.uni 	$L__BB2_31;
$L__BB2_30:
	ld.shared.f32 	%f59, [%r47];
	ld.const.f32 	%f60, [%rd27];
	mul.f32 	%f69, %f59, %f60;
$L__BB2_31:
	add.f32 	%f70, %f70, %f69;
	add.s64 	%rd27, %rd27, 4;
	add.s32 	%r47, %r47, 4;
	add.s32 	%r46, %r46, 1;
	add.s32 	%r45, %r45, 1;
	setp.ne.s32 	%p35, %r45, 0;
	@%p35 bra 	$L__BB2_26;
$L__BB2_32:
	cvta.to.global.u64 	%rd24, %rd6;
	add.s64 	%rd26, %rd24, %rd8;
	st.global.f32 	[%rd26], %f70;
	ret;

}
	// .globl	_Z27convolution_2D_tiled_kernelPfS_iiiii
.visible .entry _Z27convolution_2D_tiled_kernelPfS_iiiii(
	.param .u64 .ptr .align 1 _Z27convolution_2D_tiled_kernelPfS_iiiii_param_0,
	.param .u64 .ptr .align 1 _Z27convolution_2D_tiled_kernelPfS_iiiii_param_1,
	.param .u32 _Z27convolution_2D_tiled_kernelPfS_iiiii_param_2,
	.param .u32 _Z27convolution_2D_tiled_kernelPfS_iiiii_param_3,
	.param .u32 _Z27convolution_2D_tiled_kernelPfS_iiiii_param_4,
	.param .u32 _Z27convolution_2D_tiled_kernelPfS_iiiii_param_5,
	.param .u32 _Z27convolution_2D_tiled_kernelPfS_iiiii_param_6
)
{
	.reg .pred 	%p<14>;
	.reg .b32 	%r<63>;
	.reg .b32 	%f<77>;
	.reg .b64 	%rd<27>;
	// demoted variable
	.shared .align 4 .b8 _ZZ27convolution_2D_tiled_kernelPfS_iiiiiE12input_arr_ds[4132];
	ld.param.u64 	%rd6, [_Z27convolution_2D_tiled_kernelPfS_iiiii_param_0];
	ld.param.u64 	%rd5, [_Z27convolution_2D_tiled_kernelPfS_iiiii_param_1];
	ld.param.u32 	%r21, [_Z27convolution_2D_tiled_kernelPfS_iiiii_param_2];
	ld.param.u32 	%r22, [_Z27convolution_2D_tiled_kernelPfS_iiiii_param_6];
	cvta.to.global.u64 	%rd1, %rd6;
	mov.u32 	%r23, %ctaid.x;
	mov.u32 	%r1, %ntid.x;
	mul.lo.s32 	%r24, %r23, %r1;
	mov.u32 	%r2, %tid.x;
	add.s32 	%r3, %r24, %r2;
	shr.u32 	%r25, %r21, 31;
	add.s32 	%r26, %r21, %r25;
	shr.s32 	%r4, %r26, 1;
	sub.s32 	%r27, %r24, %r1;
	add.s32 	%r5, %r27, %r2;
	sub.s32 	%r28, %r1, %r4;
	setp.lt.u32 	%p1, %r2, %r28;
	@%p1 bra 	$L__BB3_4;
	setp.lt.s32 	%p2, %r5, 0;
	mov.f32 	%f67, 0f00000000;
	@%p2 bra 	$L__BB3_3;
	mul.wide.u32 	%rd7, %r5, 4;
	add.s64 	%rd8, %rd1, %rd7;
	ld.global.f32 	%f67, [%rd8];
$L__BB3_3:
	sub.s32 	%r29, %r2, %r1;
	add.s32 	%r30, %r29, %r4;
	shl.b32 	%r31, %r30, 2;
	mov.u32 	%r32, _ZZ27convolution_2D_tiled_kernelPfS_iiiiiE12input_arr_ds;
	add.s32 	%r33, %r32, %r31;
	st.shared.f32 	[%r33], %f67;
$L__BB3_4:
	mul.wide.s32 	%rd9, %r3, 4;
	add.s64 	%rd2, %rd1, %rd9;
	ld.global.f32 	%f18, [%rd2];
	add.s32 	%r34, %r4, %r2;
	shl.b32 	%r35, %r34, 2;
	mov.u32 	%r36, _ZZ27convolution_2D_tiled_kernelPfS_iiiiiE12input_arr_ds;
	add.s32 	%r6, %r36, %r35;
	st.shared.f32 	[%r6], %f18;
	setp.ge.u32 	%p3, %r2, %r4;
	@%p3 bra 	$L__BB3_8;
	add.s32 	%r37, %r3, %r1;
	setp.ge.s32 	%p4, %r37, %r22;
	mov.f32 	%f68, 0f00000000;
	@%p4 bra 	$L__BB3_7;
	shl.b32 	%r38, %r1, 2;
	cvt.u64.u32 	%rd10, %r38;
	add.s64 	%rd11, %rd2, %rd10;
	ld.global.f32 	%f68, [%rd11];
$L__BB3_7:
	shl.b32 	%r39, %r1, 2;
	add.s32 	%r40, %r6, %r39;
	st.shared.f32 	[%r40], %f68;
$L__BB3_8:
	bar.sync 	0;
	setp.lt.s32 	%p5, %r21, 1;
	mov.f32 	%f76, 0f00000000;
	@%p5 bra 	$L__BB3_20;
	and.b32  	%r7, %r21, 7;
	setp.lt.u32 	%p6, %r21, 8;
	mov.f32 	%f76, 0f00000000;
	mov.b32 	%r61, 0;
	@%p6 bra 	$L__BB3_12;
	and.b32  	%r61, %r21, 2147483640;
	neg.s32 	%r59, %r61;
	shl.b32 	%r42, %r2, 2;
	add.s32 	%r44, %r42, %r36;
	add.s32 	%r58, %r44, 16;
	mov.u64 	%rd13, dev_mask_arr;
	add.s64 	%rd26, %rd13, 16;
	mov.f32 	%f76, 0f00000000;
$L__BB3_11:
	.pragma "nounroll";
	ld.shared.f32 	%f24, [%r58+-16];
	ld.const.f32 	%f25, [%rd26+-16];
	fma.rn.f32 	%f26, %f24, %f25, %f76;
	ld.shared.f32 	%f27, [%r58+-12];
	ld.const.f32 	%f28, [%rd26+-12];
	fma.rn.f32 	%f29, %f27, %f28, %f26;
	ld.shared.f32 	%f30, [%r58+-8];
	ld.const.f32 	%f31, [%rd26+-8];
	fma.rn.f32 	%f32, %f30, %f31, %f29;
	ld.shared.f32 	%f33, [%r58+-4];
	ld.const.f32 	%f34, [%rd26+-4];
	fma.rn.f32 	%f35, %f33, %f34, %f32;
	ld.shared.f32 	%f36, [%r58];
	ld.const.f32 	%f37, [%rd26];
	fma.rn.f32 	%f38, %f36, %f37, %f35;
	ld.shared.f32 	%f39, [%r58+4];
	ld.const.f32 	%f40, [%rd26+4];
	fma.rn.f32 	%f41, %f39, %f40, %f38;
	ld.shared.f32 	%f42, [%r58+8];
	ld.const.f32 	%f43, [%rd26+8];
	fma.rn.f32 	%f44, %f42, %f43, %f41;
	ld.shared.f32 	%f45, [%r58+12];
	ld.const.f32 	%f46, [%rd26+12];
	fma.rn.f32 	%f76, %f45, %f46, %f44;
	add.s32 	%r59, %r59, 8;
	add.s32 	%r58, %r58, 32;
	add.s64 	%rd26, %rd26, 32;
	setp.ne.s32 	%p7, %r59, 0;
	@%p7 bra 	$L__BB3_11;
$L__BB3_12:
	setp.eq.s32 	%p8, %r7, 0;
	@%p8 bra 	$L__BB3_20;
	and.b32  	%r16, %r21, 3;
	setp.lt.u32 	%p9, %r7, 4;
	@%p9 bra 	$L__BB3_15;
	add.s32 	%r45, %r61, %r2;
	shl.b32 	%r46, %r45, 2;
	add.s32 	%r48, %r36, %r46;
	ld.shared.f32 	%f48, [%r48];
	mul.wide.u32 	%rd14, %r61, 4;
	mov.u64 	%rd15, dev_mask_arr;
	add.s64 	%rd16, %rd15, %rd14;
	ld.const.f32 	%f49, [%rd16];
	fma.rn.f32 	%f50, %f48, %f49, %f76;
	ld.shared.f32 	%f51, [%r48+4];
	ld.const.f32 	%f52, [%rd16+4];
	fma.rn.f32 	%f53, %f51, %f52, %f50;
	ld.shared.f32 	%f54, [%r48+8];
	ld.const.f32 	%f55, [%rd16+8];
	fma.rn.f32 	%f56, %f54, %f55, %f53;
	ld.shared.f32 	%f57, [%r48+12];
	ld.const.f32 	%f58, [%rd16+12];
	fma.rn.f32 	%f76, %f57, %f58, %f56;
	add.s32 	%r61, %r61, 4;
$L__BB3_15:
	setp.eq.s32 	%p10, %r16, 0;
	@%p10 bra 	$L__BB3_20;
	setp.eq.s32 	%p11, %r16, 1;
	@%p11 bra 	$L__BB3_18;
	add.s32 	%r49, %r61, %r2;
	shl.b32 	%r50, %r49, 2;
	add.s32 	%r52, %r36, %r50;
	ld.shared.f32 	%f60, [%r52];
	mul.wide.u32 	%rd17, %r61, 4;
	mov.u64 	%rd18, dev_mask_arr;
	add.s64 	%rd19, %rd18, %rd17;
	ld.const.f32 	%f61, [%rd19];
	fma.rn.f32 	%f62, %f60, %f61, %f76;
	ld.shared.f32 	%f63, [%r52+4];
	ld.const.f32 	%f64, [%rd19+4];
	fma.rn.f32 	%f76, %f63, %f64, %f62;
	add.s32 	%r61, %r61, 2;
$L__BB3_18:
	and.b32  	%r53, %r21, 1;
	setp.eq.b32 	%p12, %r53, 1;
	not.pred 	%p13, %p12;
	@%p13 bra 	$L__BB3_20;
	add.s32 	%r54, %r61, %r2;
	shl.b32 	%r55, %r54, 2;
	add.s32 	%r57, %r36, %r55;
	ld.shared.f32 	%f65, [%r57];
	mul.wide.u32 	%rd20, %r61, 4;
	mov.u64 	%rd21, dev_mask_arr;
	add.s64 	%rd22, %rd21, %rd20;
	ld.const.f32 	%f66, [%rd22];
	fma.rn.f32 	%f76, %f65, %f66, %f76;
$L__BB3_20:
	cvta.to.global.u64 	%rd23, %rd5;
	add.s64 	%rd25, %rd23, %rd9;
	st.global.f32 	[%rd25], %f76;
	ret;

}


// ===== COMPILED SASS (sm_100) =====

	.target	sm_100

	.elftype	@"ET_EXEC"


//--------------------- .note.nv.tkinfo           --------------------------
	.section	.note.nv.tkinfo,"",@"SHT_NOTE"
	.sectionflags	@"SHF_NOTE_NV_TKINFO"
	.tkinfo
        /*0018*/ 	.word	0x00000002
        /*0030*/ 	.string	""
        /*0030*/ 	.string	"ptxas"
        /*0030*/ 	.string	"Cuda compilation tools, release 13.0, V13.0.88"
        /*0030*/ 	.string	"Build cuda_13.0.r13.0/compiler.36424714_0"
        /*0030*/ 	.string	"-arch sm_100 -m 64 "



//--------------------- .note.nv.cuinfo           --------------------------
	.section	.note.nv.cuinfo,"",@"SHT_NOTE"
	.sectionflags	@"SHF_NOTE_NV_CUINFO"
        /*0018*/ 	.short	0x0002
        /*001a*/ 	.short	0x0064
        /*001c*/ 	.short	0x0082
	.zero		2


//--------------------- .nv.info                  --------------------------
	.section	.nv.info,"",@"SHT_CUDA_INFO"
	.align	4


	//----- nvinfo : EIATTR_REGCOUNT
	.align		4
        /*0000*/ 	.byte	0x04, 0x2f
        /*0002*/ 	.short	(.L_2 - .L_1)
	.align		4
.L_1:
        /*0004*/ 	.word	index@(_Z27convolution_1D_basic_kernelPfS_ii)
        /*0008*/ 	.word	0x0000001c


	//----- nvinfo : EIATTR_FRAME_SIZE
	.align		4
.L_2:
        /*000c*/ 	.byte	0x04, 0x11
        /*000e*/ 	.short	(.L_4 - .L_3)
	.align		4
.L_3:
        /*0010*/ 	.word	index@(_Z27convolution_1D_basic_kernelPfS_ii)
        /*0014*/ 	.word	0x00000000


	//----- nvinfo : EIATTR_REGCOUNT
	.align		4
.L_4:
        /*0018*/ 	.byte	0x04, 0x2f
        /*001a*/ 	.short	(.L_6 - .L_5)
	.align		4
.L_5:
        /*001c*/ 	.word	index@(_Z27convolution_1D_tiled_kernelPfS_ii)
        /*0020*/ 	.word	0x00000018


	//----- nvinfo : EIATTR_FRAME_SIZE
	.align		4
.L_6:
        /*0024*/ 	.byte	0x04, 0x11
        /*0026*/ 	.short	(.L_8 - .L_7)
	.align		4
.L_7:
        /*0028*/ 	.word	index@(_Z27convolution_1D_tiled_kernelPfS_ii)
        /*002c*/ 	.word	0x00000000


	//----- nvinfo : EIATTR_REGCOUNT
	.align		4
.L_8:
        /*0030*/ 	.byte	0x04, 0x2f
        /*0032*/ 	.short	(.L_10 - .L_9)
	.align		4
.L_9:
        /*0034*/ 	.word	index@(_Z35convolution_1D_tiled_caching_kernelPfS_ii)
        /*0038*/ 	.word	0x00000014


	//----- nvinfo : EIATTR_FRAME_SIZE
	.align		4
.L_10:
        /*003c*/ 	.byte	0x04, 0x11
        /*003e*/ 	.short	(.L_12 - .L_11)
	.align		4
.L_11:
        /*0040*/ 	.word	index@(_Z35convolution_1D_tiled_caching_kernelPfS_ii)
        /*0044*/ 	.word	0x00000000


	//----- nvinfo : EIATTR_REGCOUNT
	.align		4
.L_12:
        /*0048*/ 	.byte	0x04, 0x2f
        /*004a*/ 	.short	(.L_14 - .L_13)
	.align		4
.L_13:
        /*004c*/ 	.word	index@(_Z27convolution_2D_tiled_kernelPfS_iiiii)
        /*0050*/ 	.word	0x00000018


	//----- nvinfo : EIATTR_FRAME_SIZE
	.align		4
.L_14:
        /*0054*/ 	.byte	0x04, 0x11
        /*0056*/ 	.short	(.L_16 - .L_15)
	.align		4
.L_15:
        /*0058*/ 	.word	index@(_Z27convolution_2D_tiled_kernelPfS_iiiii)
        /*005c*/ 	.word	0x00000000


	//----- nvinfo : EIATTR_MIN_STACK_SIZE
	.align		4
.L_16:
        /*0060*/ 	.byte	0x04, 0x12
        /*0062*/ 	.short	(.L_18 - .L_17)
	.align		4
.L_17:
        /*0064*/ 	.word	index@(_Z27convolution_2D_tiled_kernelPfS_iiiii)
        /*0068*/ 	.word	0x00000000


	//----- nvinfo : EIATTR_MIN_STACK_SIZE
	.align		4
.L_18:
        /*006c*/ 	.byte	0x04, 0x12
        /*006e*/ 	.short	(.L_20 - .L_19)
	.align		4
.L_19:
        /*0070*/ 	.word	index@(_Z35convolution_1D_tiled_caching_kernelPfS_ii)
        /*0074*/ 	.word	0x00000000


	//----- nvinfo : EIATTR_MIN_STACK_SIZE
	.align		4
.L_20:
        /*0078*/ 	.byte	0x04, 0x12
        /*007a*/ 	.short	(.L_22 - .L_21)
	.align		4
.L_21:
        /*007c*/ 	.word	index@(_Z27convolution_1D_tiled_kernelPfS_ii)
        /*0080*/ 	.word	0x00000000


	//----- nvinfo : EIATTR_MIN_STACK_SIZE
	.align		4
.L_22:
        /*0084*/ 	.byte	0x04, 0x12
        /*0086*/ 	.short	(.L_24 - .L_23)
	.align		4
.L_23:
        /*0088*/ 	.word	index@(_Z27convolution_1D_basic_kernelPfS_ii)
        /*008c*/ 	.word	0x00000000
.L_24:


//--------------------- .nv.compat                --------------------------
	.section	.nv.compat,"",@"SHT_CUDA_COMPAT_INFO"
	.align	4
        /*0000*/ 	.byte	0x02, 0x09, 0x00, 0x00, 0x02, 0x02, 0x01, 0x00, 0x02, 0x05, 0x05, 0x00, 0x03, 0x07, 0x01, 0x01
        /*0010*/ 	.byte	0x02, 0x03, 0x00, 0x00, 0x02, 0x06, 0x01, 0x00, 0x04, 0x0b, 0x08, 0x00, 0x09, 0x00, 0x00, 0x00
        /*0020*/ 	.byte	0x00, 0x00, 0x00, 0x00


//--------------------- .nv.info._Z27convolution_2D_tiled_kernelPfS_iiiii --------------------------
	.section	.nv.info._Z27convolution_2D_tiled_kernelPfS_iiiii,"",@"SHT_CUDA_INFO"
	.sectionflags	@""
	.align	4


	//----- nvinfo : EIATTR_CUDA_API_VERSION
	.align		4
        /*0000*/ 	.byte	0x04, 0x37
        /*0002*/ 	.short	(.L_26 - .L_25)
.L_25:
        /*0004*/ 	.word	0x00000082


	//----- nvinfo : EIATTR_KPARAM_INFO
	.align		4
.L_26:
        /*0008*/ 	.byte	0x04, 0x17
        /*000a*/ 	.short	(.L_28 - .L_27)
.L_27:
        /*000c*/ 	.word	0x00000000
        /*0010*/ 	.short	0x0006
        /*0012*/ 	.short	0x0020
        /*0014*/ 	.byte	0x00, 0xf0, 0x11, 0x00


	//----- nvinfo : EIATTR_KPARAM_INFO
	.align		4
.L_28:
        /*0018*/ 	.byte	0x04, 0x17
        /*001a*/ 	.short	(.L_30 - .L_29)
.L_29:
        /*001c*/ 	.word	0x00000000
        /*0020*/ 	.short	0x0005
        /*0022*/ 	.short	0x001c
        /*0024*/ 	.byte	0x00, 0xf0, 0x11, 0x00


	//----- nvinfo : EIATTR_KPARAM_INFO
	.align		4
.L_30:
        /*0028*/ 	.byte	0x04, 0x17
        /*002a*/ 	.short	(.L_32 - .L_31)
.L_31:
        /*002c*/ 	.word	0x00000000
        /*0030*/ 	.short	0x0004
        /*0032*/ 	.short	0x0018
        /*0034*/ 	.byte	0x00, 0xf0, 0x11, 0x00


	//----- nvinfo : EIATTR_KPARAM_INFO
	.align		4
.L_32:
        /*0038*/ 	.byte	0x04, 0x17
        /*003a*/ 	.short	(.L_34 - .L_33)
.L_33:
        /*003c*/ 	.word	0x00000000
        /*0040*/ 	.short	0x0003
        /*0042*/ 	.short	0x0014
        /*0044*/ 	.byte	0x00, 0xf0, 0x11, 0x00


	//----- nvinfo : EIATTR_KPARAM_INFO
	.align		4
.L_34:
        /*0048*/ 	.byte	0x04, 0x17
        /*004a*/ 	.short	(.L_36 - .L_35)
.L_35:
        /*004c*/ 	.word	0x00000000
        /*0050*/ 	.short	0x0002
        /*0052*/ 	.short	0x0010
        /*0054*/ 	.byte	0x00, 0xf0, 0x11, 0x00


	//----- nvinfo : EIATTR_KPARAM_INFO
	.align		4
.L_36:
        /*0058*/ 	.byte	0x04, 0x17
        /*005a*/ 	.short	(.L_38 - .L_37)
.L_37:
        /*005c*/ 	.word	0x00000000
        /*0060*/ 	.short	0x0001
        /*0062*/ 	.short	0x0008
        /*0064*/ 	.byte	0x00, 0xf5, 0x21, 0x00


	//----- nvinfo : EIATTR_KPARAM_INFO
	.align		4
.L_38:
        /*0068*/ 	.byte	0x04, 0x17
        /*006a*/ 	.short	(.L_40 - .L_39)
.L_39:
        /*006c*/ 	.word	0x00000000
        /*0070*/ 	.short	0x0000
        /*0072*/ 	.short	0x0000
        /*0074*/ 	.byte	0x00, 0xf5, 0x21, 0x00


	//----- nvinfo : EIATTR_SPARSE_MMA_MASK
	.align		4
.L_40:
        /*0078*/ 	.byte	0x03, 0x50
        /*007a*/ 	.short	0x0000


	//----- nvinfo : EIATTR_MAXREG_COUNT
	.align		4
        /*007c*/ 	.byte	0x03, 0x1b
        /*007e*/ 	.short	0x00ff


	//----- nvinfo : EIATTR_NUM_BARRIERS
	.align		4
        /*0080*/ 	.byte	0x02, 0x4c
        /*0082*/ 	.byte	0x01
	.zero		1


	//----- nvinfo : EIATTR_MERCURY_ISA_VERSION
	.align		4
        /*0084*/ 	.byte	0x03, 0x5f
        /*0086*/ 	.short	0x0101


	//----- nvinfo : EIATTR_VRC_CTA_INIT_COUNT
	.align		4
        /*0088*/ 	.byte	0x02, 0x4a
	.zero		1
	.zero		1


	//----- nvinfo : EIATTR_EXIT_INSTR_OFFSETS
	.align		4
        /*008c*/ 	.byte	0x04, 0x1c
        /*008e*/ 	.short	(.L_42 - .L_41)


	//   ....[0]....
.L_41:
        /*0090*/ 	.word	0x00000870


	//----- nvinfo : EIATTR_CRS_STACK_SIZE
	.align		4
.L_42:
        /*0094*/ 	.byte	0x04, 0x1e
        /*0096*/ 	.short	(.L_44 - .L_43)
.L_43:
        /*0098*/ 	.word	0x00000000


	//----- nvinfo : EIATTR_CBANK_PARAM_SIZE
	.align		4
.L_44:
        /*009c*/ 	.byte	0x03, 0x19
        /*009e*/ 	.short	0x0024


	//----- nvinfo : EIATTR_PARAM_CBANK
	.align		4
        /*00a0*/ 	.byte	0x04, 0x0a
        /*00a2*/ 	.short	(.L_46 - .L_45)
	.align		4
.L_45:
        /*00a4*/ 	.word	index@(.nv.constant0._Z27convolution_2D_tiled_kernelPfS_iiiii)
        /*00a8*/ 	.short	0x0380
        /*00aa*/ 	.short	0x0024


	//----- nvinfo : EIATTR_SW_WAR
	.align		4
.L_46:
        /*00ac*/ 	.byte	0x04, 0x36
        /*00ae*/ 	.short	(.L_48 - .L_47)
.L_47:
        /*00b0*/ 	.word	0x00000008
.L_48:


//--------------------- .nv.info._Z35convolution_1D_tiled_caching_kernelPfS_ii --------------------------
	.section	.nv.info._Z35convolution_1D_tiled_caching_kernelPfS_ii,"",@"SHT_CUDA_INFO"
	.sectionflags	@""
	.align	4


	//----- nvinfo : EIATTR_CUDA_API_VERSION
	.align		4
        /*0000*/ 	.byte	0x04, 0x37
        /*0002*/ 	.short	(.L_50 - .L_49)
.L_49:
        /*0004*/ 	.word	0x00000082


	//----- nvinfo : EIATTR_KPARAM_INFO
	.align		4
.L_50:
        /*0008*/ 	.byte	0x04, 0x17
        /*000a*/ 	.short	(.L_52 - .L_51)
.L_51:
        /*000c*/ 	.word	0x00000000
        /*0010*/ 	.short	0x0003
        /*0012*/ 	.short	0x0014
        /*0014*/ 	.byte	0x00, 0xf0, 0x11, 0x00


	//----- nvinfo : EIATTR_KPARAM_INFO
	.align		4
.L_52:
        /*0018*/ 	.byte	0x04, 0x17
        /*001a*/ 	.short	(.L_54 - .L_53)
.L_53:
        /*001c*/ 	.word	0x00000000
        /*0020*/ 	.short	0x0002
        /*0022*/ 	.short	0x0010
        /*0024*/ 	.byte	0x00, 0xf0, 0x11, 0x00


	//----- nvinfo : EIATTR_KPARAM_INFO
	.align		4
.L_54:
        /*0028*/ 	.byte	0x04, 0x17
        /*002a*/ 	.short	(.L_56 - .L_55)
.L_55:
        /*002c*/ 	.word	0x00000000
        /*0030*/ 	.short	0x0001
        /*0032*/ 	.short	0x0008
        /*0034*/ 	.byte	0x00, 0xf5, 0x21, 0x00


	//----- nvinfo : EIATTR_KPARAM_INFO
	.align		4
.L_56:
        /*0038*/ 	.byte	0x04, 0x17
        /*003a*/ 	.short	(.L_58 - .L_57)
.L_57:
        /*003c*/ 	.word	0x00000000
        /*0040*/ 	.short	0x0000
        /*0042*/ 	.short	0x0000
        /*0044*/ 	.byte	0x00, 0xf5, 0x21, 0x00


	//----- nvinfo : EIATTR_SPARSE_MMA_MASK
	.align		4
.L_58:
        /*0048*/ 	.byte	0x03, 0x50
        /*004a*/ 	.short	0x0000


	//----- nvinfo : EIATTR_MAXREG_COUNT
	.align		4
        /*004c*/ 	.byte	0x03, 0x1b
        /*004e*/ 	.short	0x00ff


	//----- nvinfo : EIATTR_NUM_BARRIERS
	.align		4
        /*0050*/ 	.byte	0x02, 0x4c
        /*0052*/ 	.byte	0x01
	.zero		1


	//----- nvinfo : EIATTR_MERCURY_ISA_VERSION
	.align		4
        /*0054*/ 	.byte	0x03, 0x5f
        /*0056*/ 	.short	0x0101


	//----- nvinfo : EIATTR_VRC_CTA_INIT_COUNT
	.align		4
        /*0058*/ 	.byte	0x02, 0x4a
	.zero		1
	.zero		1


	//----- nvinfo : EIATTR_EXIT_INSTR_OFFSETS
	.align		4
        /*005c*/ 	.byte	0x04, 0x1c
        /*005e*/ 	.short	(.L_60 - .L_59)


	//   ....[0]....
.L_59:
        /*0060*/ 	.word	0x000009d0


	//----- nvinfo : EIATTR_CRS_STACK_SIZE
	.align		4
.L_60:
        /*0064*/ 	.byte	0x04, 0x1e
        /*0066*/ 	.short	(.L_62 - .L_61)
.L_61:
        /*0068*/ 	.word	0x00000000


	//----- nvinfo : EIATTR_CBANK_PARAM_SIZE
	.align		4
.L_62:
        /*006c*/ 	.byte	0x03, 0x19
        /*006e*/ 	.short	0x0018


	//----- nvinfo : EIATTR_PARAM_CBANK
	.align		4
        /*0070*/ 	.byte	0x04, 0x0a
        /*0072*/ 	.short	(.L_64 - .L_63)
	.align		4
.L_63:
        /*0074*/ 	.word	index@(.nv.constant0._Z35convolution_1D_tiled_caching_kernelPfS_ii)
        /*0078*/ 	.short	0x0380
        /*007a*/ 	.short	0x0018


	//----- nvinfo : EIATTR_SW_WAR
	.align		4
.L_64:
        /*007c*/ 	.byte	0x04, 0x36
        /*007e*/ 	.short	(.L_66 - .L_65)
.L_65:
        /*0080*/ 	.word	0x00000008
.L_66:


//--------------------- .nv.info._Z27convolution_1D_tiled_kernelPfS_ii --------------------------
	.section	.nv.info._Z27convolution_1D_tiled_kernelPfS_ii,"",@"SHT_CUDA_INFO"
	.sectionflags	@""
	.align	4


	//----- nvinfo : EIATTR_CUDA_API_VERSION
	.align		4
        /*0000*/ 	.byte	0x04, 0x37
        /*0002*/ 	.short	(.L_68 - .L_67)
.L_67:
        /*0004*/ 	.word	0x00000082


	//----- nvinfo : EIATTR_KPARAM_INFO
	.align		4
.L_68:
        /*0008*/ 	.byte	0x04, 0x17
        /*000a*/ 	.short	(.L_70 - .L_69)
.L_69:
        /*000c*/ 	.word	0x00000000
        /*0010*/ 	.short	0x0003
        /*0012*/ 	.short	0x0014
        /*0014*/ 	.byte	0x00, 0xf0, 0x11, 0x00


	//----- nvinfo : EIATTR_KPARAM_INFO
	.align		4
.L_70:
        /*0018*/ 	.byte	0x04, 0x17
        /*001a*/ 	.short	(.L_72 - .L_71)
.L_71:
        /*001c*/ 	.word	0x00000000
        /*0020*/ 	.short	0x0002
        /*0022*/ 	.short	0x0010
        /*0024*/ 	.byte	0x00, 0xf0, 0x11, 0x00


	//----- nvinfo : EIATTR_KPARAM_INFO
	.align		4
.L_72:
        /*0028*/ 	.byte	0x04, 0x17
        /*002a*/ 	.short	(.L_74 - .L_73)
.L_73:
        /*002c*/ 	.word	0x00000000
        /*0030*/ 	.short	0x0001
        /*0032*/ 	.short	0x0008
        /*0034*/ 	.byte	0x00, 0xf5, 0x21, 0x00


	//----- nvinfo : EIATTR_KPARAM_INFO
	.align		4
.L_74:
        /*0038*/ 	.byte	0x04, 0x17
        /*003a*/ 	.short	(.L_76 - .L_75)
.L_75:
        /*003c*/ 	.word	0x00000000
        /*0040*/ 	.short	0x0000
        /*0042*/ 	.short	0x0000
        /*0044*/ 	.byte	0x00, 0xf5, 0x21, 0x00


	//----- nvinfo : EIATTR_SPARSE_MMA_MASK
	.align		4
.L_76:
        /*0048*/ 	.byte	0x03, 0x50
        /*004a*/ 	.short	0x0000


	//----- nvinfo : EIATTR_MAXREG_COUNT
	.align		4
        /*004c*/ 	.byte	0x03, 0x1b
        /*004e*/ 	.short	0x00ff


	//----- nvinfo : EIATTR_NUM_BARRIERS
	.align		4
        /*0050*/ 	.byte	0x02, 0x4c
        /*0052*/ 	.byte	0x01
	.zero		1


	//----- nvinfo : EIATTR_MERCURY_ISA_VERSION
	.align		4
        /*0054*/ 	.byte	0x03, 0x5f
        /*0056*/ 	.short	0x0101


	//----- nvinfo : EIATTR_VRC_CTA_INIT_COUNT
	.align		4
        /*0058*/ 	.byte	0x02, 0x4a
	.zero		1
	.zero		1


	//----- nvinfo : EIATTR_EXIT_INSTR_OFFSETS
	.align		4
        /*005c*/ 	.byte	0x04, 0x1c
        /*005e*/ 	.short	(.L_78 - .L_77)


	//   ....[0]....
.L_77:
        /*0060*/ 	.word	0x00000870


	//----- nvinfo : EIATTR_CRS_STACK_SIZE
	.align		4
.L_78:
        /*0064*/ 	.byte	0x04, 0x1e
        /*0066*/ 	.short	(.L_80 - .L_79)
.L_79:
        /*0068*/ 	.word	0x00000000


	//----- nvinfo : EIATTR_CBANK_PARAM_SIZE
	.align		4
.L_80:
        /*006c*/ 	.byte	0x03, 0x19
        /*006e*/ 	.short	0x0018


	//----- nvinfo : EIATTR_PARAM_CBANK
	.align		4
        /*0070*/ 	.byte	0x04, 0x0a
        /*0072*/ 	.short	(.L_82 - .L_81)
	.align		4
.L_81:
        /*0074*/ 	.word	index@(.nv.constant0._Z27convolution_1D_tiled_kernelPfS_ii)
        /*0078*/ 	.short	0x0380
        /*007a*/ 	.short	0x0018


	//----- nvinfo : EIATTR_SW_WAR
	.align		4
.L_82:
        /*007c*/ 	.byte	0x04, 0x36
        /*007e*/ 	.short	(.L_84 - .L_83)
.L_83:
        /*0080*/ 	.word	0x00000008
.L_84:


//--------------------- .nv.info._Z27convolution_1D_basic_kernelPfS_ii --------------------------
	.section	.nv.info._Z27convolution_1D_basic_kernelPfS_ii,"",@"SHT_CUDA_INFO"
	.sectionflags	@""
	.align	4


	//----- nvinfo : EIATTR_CUDA_API_VERSION
	.align		4
        /*0000*/ 	.byte	0x04, 0x37
        /*0002*/ 	.short	(.L_86 - .L_85)
.L_85:
        /*0004*/ 	.word	0x00000082


	//----- nvinfo : EIATTR_KPARAM_INFO
	.align		4
.L_86:
        /*0008*/ 	.byte	0x04, 0x17
        /*000a*/ 	.short	(.L_88 - .L_87)
.L_87:
        /*000c*/ 	.word	0x00000000
        /*0010*/ 	.short	0x0003
        /*0012*/ 	.short	0x0014
        /*0014*/ 	.byte	0x00, 0xf0, 0x11, 0x00


	//----- nvinfo : EIATTR_KPARAM_INFO
	.align		4
.L_88:
        /*0018*/ 	.byte	0x04, 0x17
        /*001a*/ 	.short	(.L_90 - .L_89)
.L_89:
        /*001c*/ 	.word	0x00000000
        /*0020*/ 	.short	0x0002
        /*0022*/ 	.short	0x0010
        /*0024*/ 	.byte	0x00, 0xf0, 0x11, 0x00


	//----- nvinfo : EIATTR_KPARAM_INFO
	.align		4
.L_90:
        /*0028*/ 	.byte	0x04, 0x17
        /*002a*/ 	.short	(.L_92 - .L_91)
.L_91:
        /*002c*/ 	.word	0x00000000
        /*0030*/ 	.short	0x0001
        /*0032*/ 	.short	0x0008
        /*0034*/ 	.byte	0x00, 0xf5, 0x21, 0x00


	//----- nvinfo : EIATTR_KPARAM_INFO
	.align		4
.L_92:
        /*0038*/ 	.byte	0x04, 0x17
        /*003a*/ 	.short	(.L_94 - .L_93)
.L_93:
        /*003c*/ 	.word	0x00000000
        /*0040*/ 	.short	0x0000
        /*0042*/ 	.short	0x0000
        /*0044*/ 	.byte	0x00, 0xf5, 0x21, 0x00


	//----- nvinfo : EIATTR_SPARSE_MMA_MASK
	.align		4
.L_94:
        /*0048*/ 	.byte	0x03, 0x50
        /*004a*/ 	.short	0x0000


	//----- nvinfo : EIATTR_MAXREG_COUNT
	.align		4
        /*004c*/ 	.byte	0x03, 0x1b
        /*004e*/ 	.short	0x00ff


	//----- nvinfo : EIATTR_MERCURY_ISA_VERSION
	.align		4
        /*0050*/ 	.byte	0x03, 0x5f
        /*0052*/ 	.short	0x0101


	//----- nvinfo : EIATTR_VRC_CTA_INIT_COUNT
	.align		4
        /*0054*/ 	.byte	0x02, 0x4a
	.zero		1
	.zero		1


	//----- nvinfo : EIATTR_EXIT_INSTR_OFFSETS
	.align		4
        /*0058*/ 	.byte	0x04, 0x1c
        /*005a*/ 	.short	(.L_96 - .L_95)


	//   ....[0]....
.L_95:
        /*005c*/ 	.word	0x00000b60


	//----- nvinfo : EIATTR_CBANK_PARAM_SIZE
	.align		4
.L_96:
        /*0060*/ 	.byte	0x03, 0x19
        /*0062*/ 	.short	0x0018


	//----- nvinfo : EIATTR_PARAM_CBANK
	.align		4
        /*0064*/ 	.byte	0x04, 0x0a
        /*0066*/ 	.short	(.L_98 - .L_97)
	.align		4
.L_97:
        /*0068*/ 	.word	index@(.nv.constant0._Z27convolution_1D_basic_kernelPfS_ii)
        /*006c*/ 	.short	0x0380
        /*006e*/ 	.short	0x0018


	//----- nvinfo : EIATTR_SW_WAR
	.align		4
.L_98:
        /*0070*/ 	.byte	0x04, 0x36
        /*0072*/ 	.short	(.L_100 - .L_99)
.L_99:
        /*0074*/ 	.word	0x00000008
.L_100:


//--------------------- .nv.callgraph             --------------------------
	.section	.nv.callgraph,"",@"SHT_CUDA_CALLGRAPH"
	.align	4
	.sectionentsize	8
	.align		4
        /*0000*/ 	.word	0x00000000
	.align		4
        /*0004*/ 	.word	0xffffffff
	.align		4
        /*0008*/ 	.word	0x00000000
	.align		4
        /*000c*/ 	.word	0xfffffffe
	.align		4
        /*0010*/ 	.word	0x00000000
	.align		4
        /*0014*/ 	.word	0xfffffffd
	.align		4
        /*0018*/ 	.word	0x00000000
	.align		4
        /*001c*/ 	.word	0xfffffffc


//--------------------- .nv.constant3             --------------------------
	.section	.nv.constant3,"a",@progbits
	.align	4
.nv.constant3:
	.type		dev_mask_arr,@object
	.size		dev_mask_arr,(.L_0 - dev_mask_arr)
dev_mask_arr:
	.zero		40
.L_0:


//--------------------- .text._Z27convolution_2D_tiled_kernelPfS_iiiii --------------------------
	.section	.text._Z27convolution_2D_tiled_kernelPfS_iiiii,"ax",@progbits
	.align	128
        .global         _Z27convolution_2D_tiled_kernelPfS_iiiii
        .type           _Z27convolution_2D_tiled_kernelPfS_iiiii,@function
        .size           _Z27convolution_2D_tiled_kernelPfS_iiiii,(.L_x_53 - _Z27convolution_2D_tiled_kernelPfS_iiiii)
        .other          _Z27convolution_2D_tiled_kernelPfS_iiiii,@"STO_CUDA_ENTRY STV_DEFAULT"
_Z27convolution_2D_tiled_kernelPfS_iiiii:
.text._Z27convolution_2D_tiled_kernelPfS_iiiii:
[----:B------:R-:W-:Y:S01]  /*0000*/  LDC R1, c[0x0][0x37c] ;  /* 0x0000df00ff017b82 */ /* 0x000fe20000000800 */
[----:B------:R-:W0:Y:S07]  /*0010*/  S2R R4, SR_TID.X ;  /* 0x0000000000047919 */ /* 0x000e2e0000002100 */
[----:B------:R-:W0:Y:S01]  /*0020*/  S2UR UR6, SR_CTAID.X ;  /* 0x00000000000679c3 */ /* 0x000e220000002500 */
[----:B------:R-:W1:Y:S07]  /*0030*/  LDCU.64 UR12, c[0x0][0x358] ;  /* 0x00006b00ff0c77ac */ /* 0x000e6e0008000a00 */
[----:B------:R-:W0:Y:S08]  /*0040*/  LDC R13, c[0x0][0x360] ;  /* 0x0000d800ff0d7b82 */ /* 0x000e300000000800 */
[----:B------:R-:W2:Y:S08]  /*0050*/  LDC.64 R2, c[0x0][0x380] ;  /* 0x0000e000ff027b82 */ /* 0x000eb00000000a00 */
[----:B------:R-:W3:Y:S01]  /*0060*/  LDC R5, c[0x0][0x390] ;  /* 0x0000e400ff057b82 */ /* 0x000ee20000000800 */
[----:B0-----:R-:W-:-:S04]  /*0070*/  IMAD R0, R13, UR6, R4 ;  /* 0x000000060d007c24 */ /* 0x001fc8000f8e0204 */
[----:B--2---:R-:W-:-:S05]  /*0080*/  IMAD.WIDE R2, R0, 0x4, R2 ;  /* 0x0000000400027825 */ /* 0x004fca00078e0202 */
[----:B-1----:R0:W5:Y:S01]  /*0090*/  LDG.E R12, desc[UR12][R2.64] ;  /* 0x0000000c020c7981 */ /* 0x002162000c1e1900 */
[----:B------:R-:W-:Y:S01]  /*00a0*/  BSSY.RECONVERGENT B0, `(.L_x_0) ;  /* 0x0000013000007945 */ /* 0x000fe20003800200 */
[----:B---3--:R-:W-:-:S04]  /*00b0*/  LEA.HI R6, R5, R5, RZ, 0x1 ;  /* 0x0000000505067211 */ /* 0x008fc800078f08ff */
[----:B------:R-:W-:-:S05]  /*00c0*/  SHF.R.S32.HI R9, RZ, 0x1, R6 ;  /* 0x00000001ff097819 */ /* 0x000fca0000011406 */
[----:B------:R-:W-:-:S05]  /*00d0*/  IMAD.IADD R7, R13, 0x1, -R9 ;  /* 0x000000010d077824 */ /* 0x000fca00078e0a09 */
[----:B------:R-:W-:-:S13]  /*00e0*/  ISETP.GE.U32.AND P0, PT, R4, R7, PT ;  /* 0x000000070400720c */ /* 0x000fda0003f06070 */
[----:B0-----:R-:W-:Y:S05]  /*00f0*/  @!P0 BRA `(.L_x_1) ;  /* 0x0000000000348947 */ /* 0x001fea0003800000 */
[----:B------:R-:W-:Y:S02]  /*0100*/  IMAD R7, R13, UR6, -R13 ;  /* 0x000000060d077c24 */ /* 0x000fe4000f8e0a0d */
[----:B------:R-:W-:Y:S02]  /*0110*/  HFMA2 R8, -RZ, RZ, 0, 0 ;  /* 0x00000000ff087431 */ /* 0x000fe400000001ff */
[----:B------:R-:W-:-:S05]  /*0120*/  IMAD.IADD R11, R7, 0x1, R4 ;  /* 0x00000001070b7824 */ /* 0x000fca00078e0204 */
[----:B------:R-:W-:-:S13]  /*0130*/  ISETP.GE.AND P0, PT, R11, RZ, PT ;  /* 0x000000ff0b00720c */ /* 0x000fda0003f06270 */
[----:B------:R-:W0:Y:S02]  /*0140*/  @P0 LDC.64 R6, c[0x0][0x380] ;  /* 0x0000e000ff060b82 */ /* 0x000e240000000a00 */
[----:B0-----:R-:W-:-:S05]  /*0150*/  @P0 IMAD.WIDE.U32 R6, R11, 0x4, R6 ;  /* 0x000000040b060825 */ /* 0x001fca00078e0006 */
[----:B------:R-:W2:Y:S01]  /*0160*/  @P0 LDG.E R8, desc[UR12][R6.64] ;  /* 0x0000000c06080981 */ /* 0x000ea2000c1e1900 */
[----:B------:R-:W0:Y:S01]  /*0170*/  S2UR UR5, SR_CgaCtaId ;  /* 0x00000000000579c3 */ /* 0x000e220000008800 */
[----:B------:R-:W-:Y:S01]  /*0180*/  UMOV UR4, 0x400 ;  /* 0x0000040000047882 */ /* 0x000fe20000000000 */
[----:B------:R-:W-:Y:S01]  /*0190*/  IADD3 R10, PT, PT, R9, R4, -R13 ;  /* 0x00000004090a7210 */ /* 0x000fe20007ffe80d */
[----:B0-----:R-:W-:-:S06]  /*01a0*/  ULEA UR4, UR5, UR4, 0x18 ;  /* 0x0000000405047291 */ /* 0x001fcc000f8ec0ff */
[----:B------:R-:W-:-:S05]  /*01b0*/  LEA R11, R10, UR4, 0x2 ;  /* 0x000000040a0b7c11 */ /* 0x000fca000f8e10ff */
[----:B--2---:R0:W-:Y:S02]  /*01c0*/  STS [R11], R8 ;  /* 0x000000080b007388 */ /* 0x0041e40000000800 */
.L_x_1:
[----:B------:R-:W-:Y:S05]  /*01d0*/  BSYNC.RECONVERGENT B0 ;  /* 0x0000000000007941 */ /* 0x000fea0003800200 */
.L_x_0:
[----:B------:R-:W1:Y:S01]  /*01e0*/  S2UR UR5, SR_CgaCtaId ;  /* 0x00000000000579c3 */ /* 0x000e620000008800 */
[----:B------:R-:W-:Y:S01]  /*01f0*/  UMOV UR4, 0x400 ;  /* 0x0000040000047882 */ /* 0x000fe20000000000 */
[----:B------:R-:W-:Y:S01]  /*0200*/  IMAD.IADD R6, R9, 0x1, R4 ;  /* 0x0000000109067824 */ /* 0x000fe200078e0204 */
[----:B------:R-:W-:Y:S01]  /*0210*/  ISETP.GE.U32.AND P0, PT, R4, R9, PT ;  /* 0x000000090400720c */ /* 0x000fe20003f06070 */
[----:B------:R-:W-:Y:S01]  /*0220*/  BSSY.RECONVERGENT B0, `(.L_x_2) ;  /* 0x0000011000007945 */ /* 0x000fe20003800200 */
[----:B-1----:R-:W-:-:S06]  /*0230*/  ULEA UR4, UR5, UR4, 0x18 ;  /* 0x0000000405047291 */ /* 0x002fcc000f8ec0ff */
[----:B------:R-:W-:-:S05]  /*0240*/  LEA R7, R6, UR4, 0x2 ;  /* 0x0000000406077c11 */ /* 0x000fca000f8e10ff */
[----:B-----5:R1:W-:Y:S01]  /*0250*/  STS [R7], R12 ;  /* 0x0000000c07007388 */ /* 0x0203e20000000800 */
[----:B------:R-:W-:Y:S05]  /*0260*/  @P0 BRA `(.L_x_3) ;  /* 0x0000000000300947 */ /* 0x000fea0003800000 */
[----:B------:R-:W2:Y:S01]  /*0270*/  LDCU UR5, c[0x0][0x3a0] ;  /* 0x00007400ff0577ac */ /* 0x000ea20008000800 */
[----:B------:R-:W-:Y:S01]  /*0280*/  IMAD.IADD R6, R0, 0x1, R13 ;  /* 0x0000000100067824 */ /* 0x000fe200078e020d */
[----:B------:R-:W-:Y:S01]  /*0290*/  BSSY.RECONVERGENT B1, `(.L_x_4) ;  /* 0x0000008000017945 */ /* 0x000fe20003800200 */
[----:B-1----:R-:W-:-:S03]  /*02a0*/  LEA R7, R13, R7, 0x2 ;  /* 0x000000070d077211 */ /* 0x002fc600078e10ff */
[----:B--2---:R-:W-:Y:S01]  /*02b0*/  ISETP.GE.AND P0, PT, R6, UR5, PT ;  /* 0x0000000506007c0c */ /* 0x004fe2000bf06270 */
[----:B------:R-:W-:-:S12]  /*02c0*/  IMAD.MOV.U32 R6, RZ, RZ, RZ ;  /* 0x000000ffff067224 */ /* 0x000fd800078e00ff */
[----:B------:R-:W-:Y:S05]  /*02d0*/  @P0 BRA `(.L_x_5) ;  /* 0x00000000000c0947 */ /* 0x000fea0003800000 */
[----:B------:R-:W-:-:S05]  /*02e0*/  LEA R2, P0, R13, R2, 0x2 ;  /* 0x000000020d027211 */ /* 0x000fca00078010ff */
[----:B------:R-:W-:-:S05]  /*02f0*/  IMAD.X R3, RZ, RZ, R3, P0 ;  /* 0x000000ffff037224 */ /* 0x000fca00000e0603 */
[----:B------:R1:W5:Y:S03]  /*0300*/  LDG.E R6, desc[UR12][R2.64] ;  /* 0x0000000c02067981 */ /* 0x000366000c1e1900 */
.L_x_5:
[----:B------:R-:W-:Y:S05]  /*0310*/  BSYNC.RECONVERGENT B1 ;  /* 0x0000000000017941 */ /* 0x000fea0003800200 */
.L_x_4:
[----:B-----5:R2:W-:Y:S02]  /*0320*/  STS [R7], R6 ;  /* 0x0000000607007388 */ /* 0x0205e40000000800 */
.L_x_3:
[----:B------:R-:W-:Y:S05]  /*0330*/  BSYNC.RECONVERGENT B0 ;  /* 0x0000000000007941 */ /* 0x000fea0003800200 */
.L_x_2:
[----:B------:R-:W-:Y:S01]  /*0340*/  BAR.SYNC.DEFER_BLOCKING 0x0 ;  /* 0x0000000000007b1d */ /* 0x000fe20000010000 */
[----:B------:R-:W-:Y:S02]  /*0350*/  ISETP.GE.AND P0, PT, R5, 0x1, PT ;  /* 0x000000010500780c */ /* 0x000fe40003f06270 */
[----:B-12---:R-:W-:-:S11]  /*0360*/  MOV R7, RZ ;  /* 0x000000ff00077202 */ /* 0x006fd60000000f00 */
[----:B------:R-:W-:Y:S05]  /*0370*/  @!P0 BRA `(.L_x_6) ;  /* 0x0000000400308947 */ /* 0x000fea0003800000 */
[C---:B------:R-:W-:Y:S01]  /*0380*/  ISETP.GE.U32.AND P1, PT, R5.reuse, 0x8, PT ;  /* 0x000000080500780c */ /* 0x040fe20003f26070 */
[----:B------:R-:W-:Y:S01]  /*0390*/  IMAD.MOV.U32 R7, RZ, RZ, RZ ;  /* 0x000000ffff077224 */ /* 0x000fe200078e00ff */
[----:B------:R-:W-:Y:S01]  /*03a0*/  LOP3.LUT R10, R5, 0x7, RZ, 0xc0, !PT ;  /* 0x00000007050a7812 */ /* 0x000fe200078ec0ff */
[----:B------:R-:W-:-:S03]  /*03b0*/  IMAD.MOV.U32 R3, RZ, RZ, RZ ;  /* 0x000000ffff037224 */ /* 0x000fc600078e00ff */
[----:B------:R-:W-:-:S07]  /*03c0*/  ISETP.NE.AND P0, PT, R10, RZ, PT ;  /* 0x000000ff0a00720c */ /* 0x000fce0003f05270 */
[----:B------:R-:W-:Y:S06]  /*03d0*/  @!P1 BRA `(.L_x_7) ;  /* 0x00000000007c9947 */ /* 0x000fec0003800000 */
[----:B------:R-:W-:Y:S01]  /*03e0*/  LEA R2, R4, UR4, 0x2 ;  /* 0x0000000404027c11 */ /* 0x000fe2000f8e10ff */
[----:B------:R-:W-:Y:S01]  /*03f0*/  HFMA2 R7, -RZ, RZ, 0, 0 ;  /* 0x00000000ff077431 */ /* 0x000fe200000001ff */
[----:B------:R-:W-:Y:S01]  /*0400*/  LOP3.LUT R3, R5, 0x7ffffff8, RZ, 0xc0, !PT ;  /* 0x7ffffff805037812 */ /* 0x000fe200078ec0ff */
[----:B------:R-:W-:Y:S02]  /*0410*/  UMOV UR5, 0x10 ;  /* 0x0000001000057882 */ /* 0x000fe40000000000 */
[----:B------:R-:W-:Y:S01]  /*0420*/  VIADD R6, R2, 0x10 ;  /* 0x0000001002067836 */ /* 0x000fe20000000000 */
[----:B------:R-:W-:-:S07]  /*0430*/  IADD3 R2, PT, PT, -R3, RZ, RZ ;  /* 0x000000ff03027210 */ /* 0x000fce0007ffe1ff */
.L_x_8:
[----:B0-----:R-:W0:Y:S01]  /*0440*/  LDS R8, [R6+-0x10] ;  /* 0xfffff00006087984 */ /* 0x001e220000000800 */
[----:B------:R-:W0:Y:S01]  /*0450*/  LDCU.64 UR6, c[0x3][UR5+-0x10] ;  /* 0x00fffe00050677ac */ /* 0x000e220008000a00 */
[----:B------:R-:W-:Y:S02]  /*0460*/  VIADD R2, R2, 0x8 ;  /* 0x0000000802027836 */ /* 0x000fe40000000000 */
[----:B------:R-:W1:Y:S01]  /*0470*/  LDS R9, [R6+-0xc] ;  /* 0xfffff40006097984 */ /* 0x000e620000000800 */
[----:B------:R-:W2:Y:S02]  /*0480*/  LDCU.64 UR8, c[0x3][UR5+-0x8] ;  /* 0x00ffff00050877ac */ /* 0x000ea40008000a00 */
[----:B------:R-:W-:Y:S01]  /*0490*/  ISETP.NE.AND P1, PT, R2, RZ, PT ;  /* 0x000000ff0200720c */ /* 0x000fe20003f25270 */
[----:B------:R-:W2:Y:S01]  /*04a0*/  LDS R11, [R6+-0x8] ;  /* 0xfffff800060b7984 */ /* 0x000ea20000000800 */
[----:B------:R-:W3:Y:S03]  /*04b0*/  LDCU.64 UR10, c[0x3][UR5] ;  /* 0x00c00000050a77ac */ /* 0x000ee60008000a00 */
[----:B------:R-:W4:Y:S04]  /*04c0*/  LDS R13, [R6+-0x4] ;  /* 0xfffffc00060d7984 */ /* 0x000f280000000800 */
[----:B------:R-:W3:Y:S04]  /*04d0*/  LDS R15, [R6] ;  /* 0x00000000060f7984 */ /* 0x000ee80000000800 */
[----:B------:R-:W5:Y:S04]  /*04e0*/  LDS R17, [R6+0x4] ;  /* 0x0000040006117984 */ /* 0x000f680000000800 */
[----:B------:R-:W5:Y:S04]  /*04f0*/  LDS R19, [R6+0x8] ;  /* 0x0000080006137984 */ /* 0x000f680000000800 */
[----:B------:R0:W5:Y:S02]  /*0500*/  LDS R21, [R6+0xc] ;  /* 0x00000c0006157984 */ /* 0x0001640000000800 */
[----:B0-----:R-:W-:Y:S01]  /*0510*/  IADD3 R6, PT, PT, R6, 0x20, RZ ;  /* 0x0000002006067810 */ /* 0x001fe20007ffe0ff */
[----:B------:R-:W-:-:S04]  /*0520*/  FFMA R8, R8, UR6, R7 ;  /* 0x0000000608087c23 */ /* 0x000fc80008000007 */
[----:B-1----:R-:W-:Y:S01]  /*0530*/  FFMA R8, R9, UR7, R8 ;  /* 0x0000000709087c23 */ /* 0x002fe20008000008 */
[----:B------:R-:W0:Y:S03]  /*0540*/  LDCU.64 UR6, c[0x3][UR5+0x8] ;  /* 0x00c00100050677ac */ /* 0x000e260008000a00 */
[----:B--2---:R-:W-:Y:S01]  /*0550*/  FFMA R8, R11, UR8, R8 ;  /* 0x000000080b087c23 */ /* 0x004fe20008000008 */
[----:B------:R-:W-:-:S03]  /*0560*/  UIADD3 UR5, UPT, UPT, UR5, 0x20, URZ ;  /* 0x0000002005057890 */ /* 0x000fc6000fffe0ff */
[----:B----4-:R-:W-:-:S04]  /*0570*/  FFMA R8, R13, UR9, R8 ;  /* 0x000000090d087c23 */ /* 0x010fc80008000008 */
[----:B---3--:R-:W-:-:S04]  /*0580*/  FFMA R8, R15, UR10, R8 ;  /* 0x0000000a0f087c23 */ /* 0x008fc80008000008 */
[----:B-----5:R-:W-:-:S04]  /*0590*/  FFMA R8, R17, UR11, R8 ;  /* 0x0000000b11087c23 */ /* 0x020fc80008000008 */
[----:B0-----:R-:W-:-:S04]  /*05a0*/  FFMA R8, R19, UR6, R8 ;  /* 0x0000000613087c23 */ /* 0x001fc80008000008 */
[----:B------:R-:W-:Y:S01]  /*05b0*/  FFMA R7, R21, UR7, R8 ;  /* 0x0000000715077c23 */ /* 0x000fe20008000008 */
[----:B------:R-:W-:Y:S06]  /*05c0*/  @P1 BRA `(.L_x_8) ;  /* 0xfffffffc009c1947 */ /* 0x000fec000383ffff */
.L_x_7:
[----:B------:R-:W-:Y:S05]  /*05d0*/  @!P0 BRA `(.L_x_6) ;  /* 0x0000000000988947 */ /* 0x000fea0003800000 */
[----:B------:R-:W-:Y:S02]  /*05e0*/  ISETP.GE.U32.AND P0, PT, R10, 0x4, PT ;  /* 0x000000040a00780c */ /* 0x000fe40003f06070 */
[----:B------:R-:W-:-:S04]  /*05f0*/  LOP3.LUT R16, R5, 0x3, RZ, 0xc0, !PT ;  /* 0x0000000305107812 */ /* 0x000fc800078ec0ff */
[----:B------:R-:W-:-:S07]  /*0600*/  ISETP.NE.AND P1, PT, R16, RZ, PT ;  /* 0x000000ff1000720c */ /* 0x000fce0003f25270 */
[----:B------:R-:W-:Y:S06]  /*0610*/  @!P0 BRA `(.L_x_9) ;  /* 0x0000000000388947 */ /* 0x000fec0003800000 */
[C---:B------:R-:W-:Y:S01]  /*0620*/  IMAD.IADD R2, R3.reuse, 0x1, R4 ;  /* 0x0000000103027824 */ /* 0x040fe200078e0204 */
[C---:B------:R-:W-:Y:S01]  /*0630*/  SHF.L.U32 R10, R3.reuse, 0x2, RZ ;  /* 0x00000002030a7819 */ /* 0x040fe200000006ff */
[----:B------:R-:W-:-:S03]  /*0640*/  VIADD R3, R3, 0x4 ;  /* 0x0000000403037836 */ /* 0x000fc60000000000 */
[----:B------:R-:W-:Y:S01]  /*0650*/  LEA R2, R2, UR4, 0x2 ;  /* 0x0000000402027c11 */ /* 0x000fe2000f8e10ff */
[----:B------:R-:W1:Y:S04]  /*0660*/  LDC.64 R12, c[0x3][R10] ;  /* 0x00c000000a0c7b82 */ /* 0x000e680000000a00 */
[----:B------:R-:W1:Y:S04]  /*0670*/  LDS R6, [R2] ;  /* 0x0000000002067984 */ /* 0x000e680000000800 */
[----:B0-----:R-:W0:Y:S01]  /*0680*/  LDS R11, [R2+0x4] ;  /* 0x00000400020b7984 */ /* 0x001e220000000800 */
[----:B------:R-:W2:Y:S03]  /*0690*/  LDC.64 R8, c[0x3][R10+0x8] ;  /* 0x00c002000a087b82 */ /* 0x000ea60000000a00 */
[----:B------:R-:W2:Y:S04]  /*06a0*/  LDS R14, [R2+0x8] ;  /* 0x00000800020e7984 */ /* 0x000ea80000000800 */
[----:B------:R-:W3:Y:S01]  /*06b0*/  LDS R15, [R2+0xc] ;  /* 0x00000c00020f7984 */ /* 0x000ee20000000800 */
[----:B-1----:R-:W-:-:S04]  /*06c0*/  FFMA R6, R6, R12, R7 ;  /* 0x0000000c06067223 */ /* 0x002fc80000000007 */
[----:B0-----:R-:W-:-:S04]  /*06d0*/  FFMA R11, R11, R13, R6 ;  /* 0x0000000d0b0b7223 */ /* 0x001fc80000000006 */
[----:B--2---:R-:W-:-:S04]  /*06e0*/  FFMA R8, R14, R8, R11 ;  /* 0x000000080e087223 */ /* 0x004fc8000000000b */
[----:B---3--:R-:W-:-:S07]  /*06f0*/  FFMA R7, R15, R9, R8 ;  /* 0x000000090f077223 */ /* 0x008fce0000000008 */
.L_x_9:
[----:B------:R-:W-:Y:S05]  /*0700*/  @!P1 BRA `(.L_x_6) ;  /* 0x00000000004c9947 */ /* 0x000fea0003800000 */
[----:B------:R-:W-:Y:S02]  /*0710*/  ISETP.NE.AND P0, PT, R16, 0x1, PT ;  /* 0x000000011000780c */ /* 0x000fe40003f05270 */
[----:B------:R-:W-:-:S04]  /*0720*/  LOP3.LUT R5, R5, 0x1, RZ, 0xc0, !PT ;  /* 0x0000000105057812 */ /* 0x000fc800078ec0ff */
[----:B------:R-:W-:-:S07]  /*0730*/  ISETP.NE.U32.AND P1, PT, R5, 0x1, PT ;  /* 0x000000010500780c */ /* 0x000fce0003f25070 */
[----:B------:R-:W-:Y:S06]  /*0740*/  @!P0 BRA `(.L_x_10) ;  /* 0x0000000000248947 */ /* 0x000fec0003800000 */
[C---:B------:R-:W-:Y:S01]  /*0750*/  IADD3 R2, PT, PT, R3.reuse, R4, RZ ;  /* 0x0000000403027210 */ /* 0x040fe20007ffe0ff */
[C---:B------:R-:W-:Y:S01]  /*0760*/  IMAD.SHL.U32 R5, R3.reuse, 0x4, RZ ;  /* 0x0000000403057824 */ /* 0x040fe200078e00ff */
[----:B------:R-:W-:Y:S02]  /*0770*/  IADD3 R3, PT, PT, R3, 0x2, RZ ;  /* 0x0000000203037810 */ /* 0x000fe40007ffe0ff */
[----:B------:R-:W-:Y:S01]  /*0780*/  LEA R2, R2, UR4, 0x2 ;  /* 0x0000000402027c11 */ /* 0x000fe2000f8e10ff */
[----:B0-----:R-:W0:Y:S04]  /*0790*/  LDC.64 R8, c[0x3][R5] ;  /* 0x00c0000005087b82 */ /* 0x001e280000000a00 */
[----:B------:R-:W0:Y:S04]  /*07a0*/  LDS R6, [R2] ;  /* 0x0000000002067984 */ /* 0x000e280000000800 */
[----:B------:R-:W1:Y:S01]  /*07b0*/  LDS R11, [R2+0x4] ;  /* 0x00000400020b7984 */ /* 0x000e620000000800 */
[----:B0-----:R-:W-:-:S04]  /*07c0*/  FFMA R6, R6, R8, R7 ;  /* 0x0000000806067223 */ /* 0x001fc80000000007 */
[----:B-1----:R-:W-:-:S07]  /*07d0*/  FFMA R7, R11, R9, R6 ;  /* 0x000000090b077223 */ /* 0x002fce0000000006 */
.L_x_10:
[----:B------:R-:W-:Y:S01]  /*07e0*/  @!P1 IMAD.IADD R4, R4, 0x1, R3 ;  /* 0x0000000104049824 */ /* 0x000fe200078e0203 */
[----:B------:R-:W-:-:S04]  /*07f0*/  @!P1 SHF.L.U32 R3, R3, 0x2, RZ ;  /* 0x0000000203039819 */ /* 0x000fc800000006ff */
[----:B------:R-:W-:Y:S02]  /*0800*/  @!P1 LEA R4, R4, UR4, 0x2 ;  /* 0x0000000404049c11 */ /* 0x000fe4000f8e10ff */
[----:B------:R-:W1:Y:S04]  /*0810*/  @!P1 LDC R3, c[0x3][R3] ;  /* 0x00c0000003039b82 */ /* 0x000e680000000800 */
[----:B------:R-:W1:Y:S02]  /*0820*/  @!P1 LDS R4, [R4] ;  /* 0x0000000004049984 */ /* 0x000e640000000800 */
[----:B-1----:R-:W-:-:S07]  /*0830*/  @!P1 FFMA R7, R4, R3, R7 ;  /* 0x0000000304079223 */ /* 0x002fce0000000007 */
.L_x_6:
[----:B------:R-:W1:Y:S02]  /*0840*/  LDC.64 R2, c[0x0][0x388] ;  /* 0x0000e200ff027b82 */ /* 0x000e640000000a00 */
[----:B-1----:R-:W-:-:S05]  /*0850*/  IMAD.WIDE R2, R0, 0x4, R2 ;  /* 0x0000000400027825 */ /* 0x002fca00078e0202 */
[----:B------:R-:W-:Y:S01]  /*0860*/  STG.E desc[UR12][R2.64], R7 ;  /* 0x0000000702007986 */ /* 0x000fe2000c10190c */
[----:B------:R-:W-:Y:S05]  /*0870*/  EXIT ;  /* 0x000000000000794d */ /* 0x000fea0003800000 */
.L_x_11:
[----:B------:R-:W-:-:S00]  /*0880*/  BRA `(.L_x_11) ;  /* 0xfffffffc00fc7947 */ /* 0x000fc0000383ffff */
[----:B------:R-:W-:-:S00]  /*0890*/  NOP ;  /* 0x0000000000007918 */ /* 0x000fc00000000000 */
        /* <DEDUP_REMOVED lines=14> */
.L_x_53:


//--------------------- .text._Z35convolution_1D_tiled_caching_kernelPfS_ii --------------------------
	.section	.text._Z35convolution_1D_tiled_caching_kernelPfS_ii,"ax",@progbits
	.align	128
        .global         _Z35convolution_1D_tiled_caching_kernelPfS_ii
        .type           _Z35convolution_1D_tiled_caching_kernelPfS_ii,@function
        .size           _Z35convolution_1D_tiled_caching_kernelPfS_ii,(.L_x_54 - _Z35convolution_1D_tiled_caching_kernelPfS_ii)
        .other          _Z35convolution_1D_tiled_caching_kernelPfS_ii,@"STO_CUDA_ENTRY STV_DEFAULT"
_Z35convolution_1D_tiled_caching_kernelPfS_ii:
.text._Z35convolution_1D_tiled_caching_kernelPfS_ii:
[----:B------:R-:W-:Y:S01]  /*0000*/  LDC R1, c[0x0][0x37c] ;  /* 0x0000df00ff017b82 */ /* 0x000fe20000000800 */
[----:B------:R-:W0:Y:S07]  /*0010*/  S2R R4, SR_TID.X ;  /* 0x0000000000047919 */ /* 0x000e2e0000002100 */
[----:B------:R-:W1:Y:S01]  /*0020*/  S2UR UR4, SR_CTAID.X ;  /* 0x00000000000479c3 */ /* 0x000e620000002500 */
[----:B------:R-:W1:Y:S01]  /*0030*/  LDCU UR7, c[0x0][0x360] ;  /* 0x00006c00ff0777ac */ /* 0x000e620008000800 */
[----:B------:R-:W2:Y:S06]  /*0040*/  LDCU.64 UR12, c[0x0][0x358] ;  /* 0x00006b00ff0c77ac */ /* 0x000eac0008000a00 */
[----:B------:R-:W3:Y:S08]  /*0050*/  LDC.64 R2, c[0x0][0x380] ;  /* 0x0000e000ff027b82 */ /* 0x000ef00000000a00 */
[----:B------:R-:W4:Y:S01]  /*0060*/  S2UR UR6, SR_CgaCtaId ;  /* 0x00000000000679c3 */ /* 0x000f220000008800 */
[----:B------:R-:W-:Y:S01]  /*0070*/  UMOV UR5, 0x400 ;  /* 0x0000040000057882 */ /* 0x000fe20000000000 */
[----:B------:R-:W5:Y:S01]  /*0080*/  LDCU UR9, c[0x0][0x390] ;  /* 0x00007200ff0977ac */ /* 0x000f620008000800 */
[----:B-1----:R-:W-:-:S06]  /*0090*/  UIMAD UR4, UR4, UR7, URZ ;  /* 0x00000007040472a4 */ /* 0x002fcc000f8e02ff */
[----:B0-----:R-:W-:-:S05]  /*00a0*/  IADD3 R0, PT, PT, R4, UR4, RZ ;  /* 0x0000000404007c10 */ /* 0x001fca000fffe0ff */
[----:B---3--:R-:W-:-:S06]  /*00b0*/  IMAD.WIDE R2, R0, 0x4, R2 ;  /* 0x0000000400027825 */ /* 0x008fcc00078e0202 */
[----:B--2---:R-:W2:Y:S01]  /*00c0*/  LDG.E R2, desc[UR12][R2.64] ;  /* 0x0000000c02027981 */ /* 0x004ea2000c1e1900 */
[----:B----4-:R-:W-:Y:S01]  /*00d0*/  ULEA UR5, UR6, UR5, 0x18 ;  /* 0x0000000506057291 */ /* 0x010fe2000f8ec0ff */
[----:B------:R-:W-:Y:S01]  /*00e0*/  HFMA2 R9, -RZ, RZ, 0, 0 ;  /* 0x00000000ff097431 */ /* 0x000fe200000001ff */
[----:B-----5:R-:W-:-:S04]  /*00f0*/  UISETP.GE.AND UP0, UPT, UR9, 0x1, UPT ;  /* 0x000000010900788c */ /* 0x020fc8000bf06270 */
[----:B------:R-:W-:-:S05]  /*0100*/  LEA R5, R4, UR5, 0x2 ;  /* 0x0000000504057c11 */ /* 0x000fca000f8e10ff */
[----:B--2---:R0:W-:Y:S01]  /*0110*/  STS [R5], R2 ;  /* 0x0000000205007388 */ /* 0x0041e20000000800 */
[----:B------:R-:W-:Y:S06]  /*0120*/  BAR.SYNC.DEFER_BLOCKING 0x0 ;  /* 0x0000000000007b1d */ /* 0x000fec0000010000 */
[----:B------:R-:W-:Y:S05]  /*0130*/  BRA.U !UP0, `(.L_x_12) ;  /* 0x0000000908187547 */ /* 0x000fea000b800000 */
[----:B------:R-:W-:Y:S01]  /*0140*/  UISETP.GE.U32.AND UP0, UPT, UR9, 0x4, UPT ;  /* 0x000000040900788c */ /* 0x000fe2000bf06070 */
[----:B------:R-:W-:Y:S01]  /*0150*/  IMAD.MOV.U32 R9, RZ, RZ, RZ ;  /* 0x000000ffff097224 */ /* 0x000fe200078e00ff */
[----:B------:R-:W-:Y:S01]  /*0160*/  ULEA.HI UR8, UR9, UR9, URZ, 0x1 ;  /* 0x0000000909087291 */ /* 0x000fe2000f8f08ff */
[----:B0-----:R-:W-:Y:S01]  /*0170*/  MOV R5, RZ ;  /* 0x000000ff00057202 */ /* 0x001fe20000000f00 */
[----:B------:R-:W-:Y:S02]  /*0180*/  UIADD3 UR6, UPT, UPT, UR4, UR7, URZ ;  /* 0x0000000704067290 */ /* 0x000fe4000fffe0ff */
[----:B------:R-:W-:Y:S02]  /*0190*/  ULOP3.LUT UR10, UR9, 0x3, URZ, 0xc0, !UPT ;  /* 0x00000003090a7892 */ /* 0x000fe4000f8ec0ff */
[----:B------:R-:W-:Y:S01]  /*01a0*/  USHF.R.S32.HI UR8, URZ, 0x1, UR8 ;  /* 0x00000001ff087899 */ /* 0x000fe20008011408 */
[----:B------:R-:W-:Y:S11]  /*01b0*/  BRA.U !UP0, `(.L_x_13) ;  /* 0x0000000508707547 */ /* 0x000ff6000b800000 */
[----:B------:R-:W0:Y:S01]  /*01c0*/  LDC.64 R2, c[0x0][0x380] ;  /* 0x0000e000ff027b82 */ /* 0x000e220000000a00 */
[----:B------:R-:W-:Y:S01]  /*01d0*/  ULOP3.LUT UR7, UR9, 0x7ffffffc, URZ, 0xc0, !UPT ;  /* 0x7ffffffc09077892 */ /* 0x000fe2000f8ec0ff */
[----:B------:R-:W-:Y:S01]  /*01e0*/  VIADD R7, R0, -UR8 ;  /* 0x8000000800077c36 */ /* 0x000fe20008000000 */
[----:B------:R-:W-:-:S04]  /*01f0*/  CS2R R8, SRZ ;  /* 0x0000000000087805 */ /* 0x000fc8000001ff00 */
[----:B------:R-:W-:-:S07]  /*0200*/  MOV R5, UR7 ;  /* 0x0000000700057c02 */ /* 0x000fce0008000f00 */
.L_x_28:
[----:B------:R-:W-:Y:S01]  /*0210*/  IMAD.IADD R11, R7, 0x1, R8 ;  /* 0x00000001070b7824 */ /* 0x000fe200078e0208 */
[C---:B------:R-:W-:Y:S01]  /*0220*/  SHF.L.U32 R6, R8.reuse, 0x2, RZ ;  /* 0x0000000208067819 */ /* 0x040fe200000006ff */
[----:B------:R-:W-:Y:S01]  /*0230*/  VIADD R8, R8, 0x4 ;  /* 0x0000000408087836 */ /* 0x000fe20000000000 */
[----:B------:R-:W-:Y:S02]  /*0240*/  BSSY.RECONVERGENT B0, `(.L_x_14) ;  /* 0x0000015000007945 */ /* 0x000fe40003800200 */
[C---:B------:R-:W-:Y:S02]  /*0250*/  ISETP.GE.AND P0, PT, R11.reuse, UR6, PT ;  /* 0x000000060b007c0c */ /* 0x040fe4000bf06270 */
[C---:B------:R-:W-:Y:S02]  /*0260*/  LEA R10, R11.reuse, UR5, 0x2 ;  /* 0x000000050b0a7c11 */ /* 0x040fe4000f8e10ff */
[C---:B------:R-:W-:Y:S02]  /*0270*/  ISETP.LT.OR P0, PT, R11.reuse, UR4, P0 ;  /* 0x000000040b007c0c */ /* 0x040fe40008701670 */
[----:B------:R-:W-:-:S02]  /*0280*/  IADD3 R15, PT, PT, R11, 0x1, RZ ;  /* 0x000000010b0f7810 */ /* 0x000fc40007ffe0ff */
[----:B------:R-:W-:Y:S02]  /*0290*/  ISETP.NE.AND P1, PT, R8, R5, PT ;  /* 0x000000050800720c */ /* 0x000fe40003f25270 */
[C---:B------:R-:W-:Y:S02]  /*02a0*/  ISETP.GE.AND P2, PT, R15.reuse, UR6, PT ;  /* 0x000000060f007c0c */ /* 0x040fe4000bf46270 */
[----:B------:R-:W-:-:S05]  /*02b0*/  ISETP.GE.AND P3, PT, R15, UR4, PT ;  /* 0x000000040f007c0c */ /* 0x000fca000bf66270 */
[----:B------:R-:W1:Y:S01]  /*02c0*/  @!P0 LDS R12, [R10] ;  /* 0x000000000a0c8984 */ /* 0x000e620000000800 */
[----:B------:R-:W1:Y:S02]  /*02d0*/  @!P0 LDC R13, c[0x3][R6] ;  /* 0x00c00000060d8b82 */ /* 0x000e640000000800 */
[----:B-1----:R-:W-:Y:S01]  /*02e0*/  @!P0 FMUL R14, R12, R13 ;  /* 0x0000000d0c0e8220 */ /* 0x002fe20000400000 */
[----:B------:R-:W-:Y:S06]  /*02f0*/  @!P0 BRA `(.L_x_15) ;  /* 0x0000000000248947 */ /* 0x000fec0003800000 */
[----:B------:R-:W-:-:S04]  /*0300*/  ISETP.GE.AND P0, PT, R11, UR6, PT ;  /* 0x000000060b007c0c */ /* 0x000fc8000bf06270 */
[----:B------:R-:W-:-:S13]  /*0310*/  ISETP.GT.AND P0, PT, R11, -0x1, !P0 ;  /* 0xffffffff0b00780c */ /* 0x000fda0004704270 */
[----:B------:R-:W1:Y:S02]  /*0320*/  @!P0 LDC R14, c[0x3][R6] ;  /* 0x00c00000060e8b82 */ /* 0x000e640000000800 */
[----:B-1----:R-:W-:Y:S01]  /*0330*/  @!P0 FMUL R14, RZ, R14 ;  /* 0x0000000eff0e8220 */ /* 0x002fe20000400000 */
[----:B------:R-:W-:Y:S06]  /*0340*/  @!P0 BRA `(.L_x_15) ;  /* 0x0000000000108947 */ /* 0x000fec0003800000 */
[----:B0-----:R-:W-:-:S06]  /*0350*/  IMAD.WIDE.U32 R12, R11, 0x4, R2 ;  /* 0x000000040b0c7825 */ /* 0x001fcc00078e0002 */
[----:B------:R-:W2:Y:S01]  /*0360*/  LDG.E R12, desc[UR12][R12.64] ;  /* 0x0000000c0c0c7981 */ /* 0x000ea2000c1e1900 */
[----:B------:R-:W2:Y:S02]  /*0370*/  LDC R17, c[0x3][R6] ;  /* 0x00c0000006117b82 */ /* 0x000ea40000000800 */
[----:B--2---:R-:W-:-:S07]  /*0380*/  FMUL R14, R17, R12 ;  /* 0x0000000c110e7220 */ /* 0x004fce0000400000 */
.L_x_15:
[----:B------:R-:W-:Y:S05]  /*0390*/  BSYNC.RECONVERGENT B0 ;  /* 0x0000000000007941 */ /* 0x000fea0003800200 */
.L_x_14:
[----:B------:R-:W-:Y:S01]  /*03a0*/  BSSY.RECONVERGENT B0, `(.L_x_16) ;  /* 0x0000011000007945 */ /* 0x000fe20003800200 */
[----:B------:R-:W-:-:S03]  /*03b0*/  FADD R14, R14, R9 ;  /* 0x000000090e0e7221 */ /* 0x000fc60000000000 */
[----:B------:R-:W-:Y:S05]  /*03c0*/  @!P2 BRA P3, `(.L_x_17) ;  /* 0x00000000002ca947 */ /* 0x000fea0001800000 */
[----:B------:R-:W-:-:S04]  /*03d0*/  ISETP.GE.AND P0, PT, R15, UR6, PT ;  /* 0x000000060f007c0c */ /* 0x000fc8000bf06270 */
[----:B------:R-:W-:-:S13]  /*03e0*/  ISETP.LT.OR P0, PT, R15, RZ, P0 ;  /* 0x000000ff0f00720c */ /* 0x000fda0000701670 */
[----:B------:R-:W-:Y:S05]  /*03f0*/  @P0 BRA `(.L_x_18) ;  /* 0x0000000000140947 */ /* 0x000fea0003800000 */
[----:B0-----:R-:W-:-:S06]  /*0400*/  IMAD.WIDE.U32 R12, R15, 0x4, R2 ;  /* 0x000000040f0c7825 */ /* 0x001fcc00078e0002 */
[----:B------:R-:W2:Y:S01]  /*0410*/  LDG.E R12, desc[UR12][R12.64] ;  /* 0x0000000c0c0c7981 */ /* 0x000ea2000c1e1900 */
[----:B------:R-:W2:Y:S02]  /*0420*/  LDC R9, c[0x3][R6+0x4] ;  /* 0x00c0010006097b82 */ /* 0x000ea40000000800 */
[----:B--2---:R-:W-:Y:S01]  /*0430*/  FMUL R9, R12, R9 ;  /* 0x000000090c097220 */ /* 0x004fe20000400000 */
[----:B------:R-:W-:Y:S06]  /*0440*/  BRA `(.L_x_19) ;  /* 0x0000000000187947 */ /* 0x000fec0003800000 */
.L_x_18:
[----:B------:R-:W1:Y:S02]  /*0450*/  LDC R9, c[0x3][R6+0x4] ;  /* 0x00c0010006097b82 */ /* 0x000e640000000800 */
[----:B-1----:R-:W-:Y:S01]  /*0460*/  FMUL R9, RZ, R9 ;  /* 0x00000009ff097220 */ /* 0x002fe20000400000 */
[----:B------:R-:W-:Y:S06]  /*0470*/  BRA `(.L_x_19) ;  /* 0x00000000000c7947 */ /* 0x000fec0003800000 */
.L_x_17:
[----:B------:R-:W1:Y:S01]  /*0480*/  LDS R9, [R10+0x4] ;  /* 0x000004000a097984 */ /* 0x000e620000000800 */
[----:B------:R-:W1:Y:S02]  /*0490*/  LDC R12, c[0x3][R6+0x4] ;  /* 0x00c00100060c7b82 */ /* 0x000e640000000800 */
[----:B-1----:R-:W-:-:S07]  /*04a0*/  FMUL R9, R12, R9 ;  /* 0x000000090c097220 */ /* 0x002fce0000400000 */
.L_x_19:
[----:B------:R-:W-:Y:S05]  /*04b0*/  BSYNC.RECONVERGENT B0 ;  /* 0x0000000000007941 */ /* 0x000fea0003800200 */
.L_x_16:
[----:B------:R-:W-:Y:S01]  /*04c0*/  VIADD R13, R11, 0x2 ;  /* 0x000000020b0d7836 */ /* 0x000fe20000000000 */
[----:B------:R-:W-:Y:S01]  /*04d0*/  BSSY.RECONVERGENT B0, `(.L_x_20) ;  /* 0x0000013000007945 */ /* 0x000fe20003800200 */
[----:B------:R-:W-:-:S03]  /*04e0*/  FADD R14, R14, R9 ;  /* 0x000000090e0e7221 */ /* 0x000fc60000000000 */
[C---:B------:R-:W-:Y:S02]  /*04f0*/  ISETP.GE.AND P0, PT, R13.reuse, UR6, PT ;  /* 0x000000060d007c0c */ /* 0x040fe4000bf06270 */
[----:B------:R-:W-:-:S13]  /*0500*/  ISETP.GE.AND P2, PT, R13, UR4, PT ;  /* 0x000000040d007c0c */ /* 0x000fda000bf46270 */
        /* <DEDUP_REMOVED lines=9> */
.L_x_22:
[----:B------:R-:W1:Y:S02]  /*05a0*/  LDC R9, c[0x3][R6+0x8] ;  /* 0x00c0020006097b82 */ /* 0x000e640000000800 */
[----:B-1----:R-:W-:Y:S01]  /*05b0*/  FMUL R9, RZ, R9 ;  /* 0x00000009ff097220 */ /* 0x002fe20000400000 */
[----:B------:R-:W-:Y:S06]  /*05c0*/  BRA `(.L_x_23) ;  /* 0x00000000000c7947 */ /* 0x000fec0003800000 */
.L_x_21:
[----:B------:R-:W1:Y:S01]  /*05d0*/  LDS R9, [R10+0x8] ;  /* 0x000008000a097984 */ /* 0x000e620000000800 */
[----:B------:R-:W1:Y:S02]  /*05e0*/  LDC R12, c[0x3][R6+0x8] ;  /* 0x00c00200060c7b82 */ /* 0x000e640000000800 */
[----:B-1----:R-:W-:-:S07]  /*05f0*/  FMUL R9, R12, R9 ;  /* 0x000000090c097220 */ /* 0x002fce0000400000 */
.L_x_23:
[----:B------:R-:W-:Y:S05]  /*0600*/  BSYNC.RECONVERGENT B0 ;  /* 0x0000000000007941 */ /* 0x000fea0003800200 */
.L_x_20:
[----:B------:R-:W-:Y:S01]  /*0610*/  IADD3 R11, PT, PT, R11, 0x3, RZ ;  /* 0x000000030b0b7810 */ /* 0x000fe20007ffe0ff */
[----:B------:R-:W-:Y:S01]  /*0620*/  BSSY.RECONVERGENT B0, `(.L_x_24) ;  /* 0x0000013000007945 */ /* 0x000fe20003800200 */
[----:B------:R-:W-:Y:S02]  /*0630*/  FADD R14, R14, R9 ;  /* 0x000000090e0e7221 */ /* 0x000fe40000000000 */
        /* <DEDUP_REMOVED lines=11> */
.L_x_26:
[----:B------:R-:W1:Y:S02]  /*06f0*/  LDC R6, c[0x3][R6+0xc] ;  /* 0x00c0030006067b82 */ /* 0x000e640000000800 */
[----:B-1----:R-:W-:Y:S01]  /*0700*/  FMUL R9, RZ, R6 ;  /* 0x00000006ff097220 */ /* 0x002fe20000400000 */
[----:B------:R-:W-:Y:S06]  /*0710*/  BRA `(.L_x_27) ;  /* 0x00000000000c7947 */ /* 0x000fec0003800000 */
.L_x_25:
[----:B------:R-:W1:Y:S01]  /*0720*/  LDS R9, [R10+0xc] ;  /* 0x00000c000a097984 */ /* 0x000e620000000800 */
[----:B------:R-:W1:Y:S02]  /*0730*/  LDC R6, c[0x3][R6+0xc] ;  /* 0x00c0030006067b82 */ /* 0x000e640000000800 */
[----:B-1----:R-:W-:-:S07]  /*0740*/  FMUL R9, R6, R9 ;  /* 0x0000000906097220 */ /* 0x002fce0000400000 */
.L_x_27:
[----:B------:R-:W-:Y:S05]  /*0750*/  BSYNC.RECONVERGENT B0 ;  /* 0x0000000000007941 */ /* 0x000fea0003800200 */
.L_x_24:
[----:B------:R-:W-:Y:S01]  /*0760*/  FADD R9, R14, R9 ;  /* 0x000000090e097221 */ /* 0x000fe20000000000 */
[----:B------:R-:W-:Y:S06]  /*0770*/  @P1 BRA `(.L_x_28) ;  /* 0xfffffff800a41947 */ /* 0x000fec000383ffff */
.L_x_13:
[----:B------:R-:W-:-:S09]  /*0780*/  UISETP.NE.AND UP0, UPT, UR10, URZ, UPT ;  /* 0x000000ff0a00728c */ /* 0x000fd2000bf05270 */
[----:B------:R-:W-:Y:S05]  /*0790*/  BRA.U !UP0, `(.L_x_12) ;  /* 0x0000000108807547 */ /* 0x000fea000b800000 */
[----:B0-----:R-:W0:Y:S01]  /*07a0*/  LDC.64 R2, c[0x0][0x380] ;  /* 0x0000e000ff027b82 */ /* 0x001e220000000a00 */
[----:B------:R-:W-:Y:S01]  /*07b0*/  IADD3 R4, PT, PT, R4, -UR8, R5 ;  /* 0x8000000804047c10 */ /* 0x000fe2000fffe005 */
[----:B------:R-:W-:Y:S01]  /*07c0*/  UIADD3 UR7, UPT, UPT, -UR10, URZ, URZ ;  /* 0x000000ff0a077290 */ /* 0x000fe2000fffe1ff */
[----:B------:R-:W-:-:S03]  /*07d0*/  SHF.L.U32 R10, R5, 0x2, RZ ;  /* 0x00000002050a7819 */ /* 0x000fc600000006ff */
[----:B------:R-:W-:-:S05]  /*07e0*/  VIADD R7, R4, UR4 ;  /* 0x0000000404077c36 */ /* 0x000fca0008000000 */
[----:B------:R-:W-:-:S07]  /*07f0*/  LEA R6, R7, UR5, 0x2 ;  /* 0x0000000507067c11 */ /* 0x000fce000f8e10ff */
.L_x_33:
[C---:B------:R-:W-:Y:S01]  /*0800*/  ISETP.GE.AND P0, PT, R7.reuse, UR6, PT ;  /* 0x0000000607007c0c */ /* 0x040fe2000bf06270 */
[----:B------:R-:W-:Y:S01]  /*0810*/  BSSY.RECONVERGENT B0, `(.L_x_29) ;  /* 0x0000011000007945 */ /* 0x000fe20003800200 */
        /* <DEDUP_REMOVED lines=10> */
.L_x_31:
[----:B------:R-:W1:Y:S02]  /*08c0*/  LDC R8, c[0x3][R10] ;  /* 0x00c000000a087b82 */ /* 0x000e640000000800 */
[----:B-1----:R-:W-:Y:S01]  /*08d0*/  FMUL R8, RZ, R8 ;  /* 0x00000008ff087220 */ /* 0x002fe20000400000 */
[----:B------:R-:W-:Y:S06]  /*08e0*/  BRA `(.L_x_32) ;  /* 0x00000000000c7947 */ /* 0x000fec0003800000 */
.L_x_30:
[----:B------:R-:W1:Y:S01]  /*08f0*/  LDS R8, [R6] ;  /* 0x0000000006087984 */ /* 0x000e620000000800 */
[----:B------:R-:W1:Y:S02]  /*0900*/  LDC R5, c[0x3][R10] ;  /* 0x00c000000a057b82 */ /* 0x000e640000000800 */
[----:B-1----:R-:W-:-:S07]  /*0910*/  FMUL R8, R5, R8 ;  /* 0x0000000805087220 */ /* 0x002fce0000400000 */
.L_x_32:
[----:B------:R-:W-:Y:S05]  /*0920*/  BSYNC.RECONVERGENT B0 ;  /* 0x0000000000007941 */ /* 0x000fea0003800200 */
.L_x_29:
[----:B------:R-:W-:Y:S01]  /*0930*/  UIADD3 UR7, UPT, UPT, UR7, 0x1, URZ ;  /* 0x0000000107077890 */ /* 0x000fe2000fffe0ff */
[----:B------:R-:W-:Y:S01]  /*0940*/  FADD R9, R8, R9 ;  /* 0x0000000908097221 */ /* 0x000fe20000000000 */
[----:B------:R-:W-:Y:S01]  /*0950*/  VIADD R10, R10, 0x4 ;  /* 0x000000040a0a7836 */ /* 0x000fe20000000000 */
[----:B------:R-:W-:Y:S01]  /*0960*/  IADD3 R6, PT, PT, R6, 0x4, RZ ;  /* 0x0000000406067810 */ /* 0x000fe20007ffe0ff */
[----:B------:R-:W-:Y:S01]  /*0970*/  UISETP.NE.AND UP0, UPT, UR7, URZ, UPT ;  /* 0x000000ff0700728c */ /* 0x000fe2000bf05270 */
[----:B------:R-:W-:-:S08]  /*0980*/  VIADD R7, R7, 0x1 ;  /* 0x0000000107077836 */ /* 0x000fd00000000000 */
[----:B------:R-:W-:Y:S05]  /*0990*/  BRA.U UP0, `(.L_x_33) ;  /* 0xfffffffd00987547 */ /* 0x000fea000b83ffff */
.L_x_12:
[----:B0-----:R-:W0:Y:S02]  /*09a0*/  LDC.64 R2, c[0x0][0x388] ;  /* 0x0000e200ff027b82 */ /* 0x001e240000000a00 */
[----:B0-----:R-:W-:-:S05]  /*09b0*/  IMAD.WIDE R2, R0, 0x4, R2 ;  /* 0x0000000400027825 */ /* 0x001fca00078e0202 */
[----:B------:R-:W-:Y:S01]  /*09c0*/  STG.E desc[UR12][R2.64], R9 ;  /* 0x0000000902007986 */ /* 0x000fe2000c10190c */
[----:B------:R-:W-:Y:S05]  /*09d0*/  EXIT ;  /* 0x000000000000794d */ /* 0x000fea0003800000 */
.L_x_34:
        /* <DEDUP_REMOVED lines=10> */
.L_x_54:


//--------------------- .text._Z27convolution_1D_tiled_kernelPfS_ii --------------------------
	.section	.text._Z27convolution_1D_tiled_kernelPfS_ii,"ax",@progbits
	.align	128
        .global         _Z27convolution_1D_tiled_kernelPfS_ii
        .type           _Z27convolution_1D_tiled_kernelPfS_ii,@function
        .size           _Z27convolution_1D_tiled_kernelPfS_ii,(.L_x_55 - _Z27convolution_1D_tiled_kernelPfS_ii)
        .other          _Z27convolution_1D_tiled_kernelPfS_ii,@"STO_CUDA_ENTRY STV_DEFAULT"
_Z27convolution_1D_tiled_kernelPfS_ii:
.text._Z27convolution_1D_tiled_kernelPfS_ii:
        /* <DEDUP_REMOVED lines=29> */
.L_x_36:
[----:B------:R-:W-:Y:S05]  /*01d0*/  BSYNC.RECONVERGENT B0 ;  /* 0x0000000000007941 */ /* 0x000fea0003800200 */
.L_x_35:
        /* <DEDUP_REMOVED lines=19> */
.L_x_40:
[----:B------:R-:W-:Y:S05]  /*0310*/  BSYNC.RECONVERGENT B1 ;  /* 0x0000000000017941 */ /* 0x000fea0003800200 */
.L_x_39:
[----:B-----5:R2:W-:Y:S02]  /*0320*/  STS [R7], R6 ;  /* 0x0000000607007388 */ /* 0x0205e40000000800 */
.L_x_38:
[----:B------:R-:W-:Y:S05]  /*0330*/  BSYNC.RECONVERGENT B0 ;  /* 0x0000000000007941 */ /* 0x000fea0003800200 */
.L_x_37:
        /* <DEDUP_REMOVED lines=16> */
.L_x_43:
        /* <DEDUP_REMOVED lines=25> */
.L_x_42:
        /* <DEDUP_REMOVED lines=19> */
.L_x_44:
        /* <DEDUP_REMOVED lines=14> */
.L_x_45:
[----:B------:R-:W-:Y:S01]  /*07e0*/  @!P1 IMAD.IADD R4, R4, 0x1, R3 ;  /* 0x0000000104049824 */ /* 0x000fe200078e0203 */
[----:B------:R-:W-:-:S04]  /*07f0*/  @!P1 SHF.L.U32 R3, R3, 0x2, RZ ;  /* 0x0000000203039819 */ /* 0x000fc800000006ff */
[----:B------:R-:W-:Y:S02]  /*0800*/  @!P1 LEA R4, R4, UR4, 0x2 ;  /* 0x0000000404049c11 */ /* 0x000fe4000f8e10ff */
[----:B------:R-:W1:Y:S04]  /*0810*/  @!P1 LDC R3, c[0x3][R3] ;  /* 0x00c0000003039b82 */ /* 0x000e680000000800 */
[----:B------:R-:W1:Y:S02]  /*0820*/  @!P1 LDS R4, [R4] ;  /* 0x0000000004049984 */ /* 0x000e640000000800 */
[----:B-1----:R-:W-:-:S07]  /*0830*/  @!P1 FFMA R7, R4, R3, R7 ;  /* 0x0000000304079223 */ /* 0x002fce0000000007 */
.L_x_41:
[----:B------:R-:W1:Y:S02]  /*0840*/  LDC.64 R2, c[0x0][0x388] ;  /* 0x0000e200ff027b82 */ /* 0x000e640000000a00 */
[----:B-1----:R-:W-:-:S05]  /*0850*/  IMAD.WIDE R2, R0, 0x4, R2 ;  /* 0x0000000400027825 */ /* 0x002fca00078e0202 */
[----:B------:R-:W-:Y:S01]  /*0860*/  STG.E desc[UR12][R2.64], R7 ;  /* 0x0000000702007986 */ /* 0x000fe2000c10190c */
[----:B------:R-:W-:Y:S05]  /*0870*/  EXIT ;  /* 0x000000000000794d */ /* 0x000fea0003800000 */
.L_x_46:
        /* <DEDUP_REMOVED lines=16> */
.L_x_55:


//--------------------- .text._Z27convolution_1D_basic_kernelPfS_ii --------------------------
	.section	.text._Z27convolution_1D_basic_kernelPfS_ii,"ax",@progbits
	.align	128
        .global         _Z27convolution_1D_basic_kernelPfS_ii
        .type           _Z27convolution_1D_basic_kernelPfS_ii,@function
        .size           _Z27convolution_1D_basic_kernelPfS_ii,(.L_x_56 - _Z27convolution_1D_basic_kernelPfS_ii)
        .other          _Z27convolution_1D_basic_kernelPfS_ii,@"STO_CUDA_ENTRY STV_DEFAULT"
_Z27convolution_1D_basic_kernelPfS_ii:
.text._Z27convolution_1D_basic_kernelPfS_ii:
[----:B------:R-:W-:Y:S01]  /*0000*/  LDC R1, c[0x0][0x37c] ;  /* 0x0000df00ff017b82 */ /* 0x000fe20000000800 */
[----:B------:R-:W0:Y:S01]  /*0010*/  S2R R3, SR_TID.X ;  /* 0x0000000000037919 */ /* 0x000e220000002100 */
[----:B------:R-:W1:Y:S06]  /*0020*/  LDCU UR5, c[0x0][0x390] ;  /* 0x00007200ff0577ac */ /* 0x000e6c0008000800 */
[----:B------:R-:W0:Y:S01]  /*0030*/  S2UR UR4, SR_CTAID.X ;  /* 0x00000000000479c3 */ /* 0x000e220000002500 */
[----:B------:R-:W-:Y:S01]  /*0040*/  HFMA2 R8, -RZ, RZ, 0, 0 ;  /* 0x00000000ff087431 */ /* 0x000fe200000001ff */
[----:B------:R-:W2:Y:S06]  /*0050*/  LDCU.64 UR8, c[0x0][0x358] ;  /* 0x00006b00ff0877ac */ /* 0x000eac0008000a00 */
[----:B------:R-:W0:Y:S01]  /*0060*/  LDC R0, c[0x0][0x360] ;  /* 0x0000d800ff007b82 */ /* 0x000e220000000800 */
[----:B-1----:R-:W-:Y:S01]  /*0070*/  UISETP.GE.AND UP0, UPT, UR5, 0x1, UPT ;  /* 0x000000010500788c */ /* 0x002fe2000bf06270 */
[----:B0-----:R-:W-:-:S08]  /*0080*/  IMAD R0, R0, UR4, R3 ;  /* 0x0000000400007c24 */ /* 0x001fd0000f8e0203 */
[----:B--2---:R-:W-:Y:S05]  /*0090*/  BRA.U !UP0, `(.L_x_47) ;  /* 0x0000000908a47547 */ /* 0x004fea000b800000 */
[----:B------:R-:W-:Y:S01]  /*00a0*/  UISETP.GE.U32.AND UP0, UPT, UR5, 0x8, UPT ;  /* 0x000000080500788c */ /* 0x000fe2000bf06070 */
[----:B------:R-:W-:Y:S01]  /*00b0*/  CS2R R8, SRZ ;  /* 0x0000000000087805 */ /* 0x000fe2000001ff00 */
[----:B------:R-:W-:Y:S02]  /*00c0*/  ULEA.HI UR4, UR5, UR5, URZ, 0x1 ;  /* 0x0000000505047291 */ /* 0x000fe4000f8f08ff */
[----:B------:R-:W-:Y:S02]  /*00d0*/  ULOP3.LUT UR6, UR5, 0x7, URZ, 0xc0, !UPT ;  /* 0x0000000705067892 */ /* 0x000fe4000f8ec0ff */
[----:B------:R-:W-:Y:S02]  /*00e0*/  USHF.R.S32.HI UR4, URZ, 0x1, UR4 ;  /* 0x00000001ff047899 */ /* 0x000fe40008011404 */
[----:B------:R-:W-:-:S04]  /*00f0*/  UISETP.NE.AND UP1, UPT, UR6, URZ, UPT ;  /* 0x000000ff0600728c */ /* 0x000fc8000bf25270 */
[----:B------:R-:W-:Y:S01]  /*0100*/  IADD3 R6, PT, PT, R0, -UR4, RZ ;  /* 0x8000000400067c10 */ /* 0x000fe2000fffe0ff */
[----:B------:R-:W-:Y:S06]  /*0110*/  BRA.U !UP0, `(.L_x_48) ;  /* 0x00000005082c7547 */ /* 0x000fec000b800000 */
[----:B------:R-:W0:Y:S01]  /*0120*/  LDC.64 R4, c[0x0][0x380] ;  /* 0x0000e000ff047b82 */ /* 0x000e220000000a00 */
[----:B------:R-:W-:Y:S01]  /*0130*/  ULOP3.LUT UR4, UR5, 0x7ffffff8, URZ, 0xc0, !UPT ;  /* 0x7ffffff805047892 */ /* 0x000fe2000f8ec0ff */
[----:B------:R-:W-:Y:S01]  /*0140*/  HFMA2 R8, -RZ, RZ, 0, 0 ;  /* 0x00000000ff087431 */ /* 0x000fe200000001ff */
[----:B------:R-:W-:Y:S02]  /*0150*/  MOV R12, 0x10 ;  /* 0x00000010000c7802 */ /* 0x000fe40000000f00 */
[----:B------:R-:W-:Y:S02]  /*0160*/  MOV R10, RZ ;  /* 0x000000ff000a7202 */ /* 0x000fe40000000f00 */
[----:B------:R-:W-:Y:S01]  /*0170*/  MOV R11, R6 ;  /* 0x00000006000b7202 */ /* 0x000fe20000000f00 */
[----:B------:R-:W1:Y:S01]  /*0180*/  LDC R7, c[0x0][0x394] ;  /* 0x0000e500ff077b82 */ /* 0x000e620000000800 */
[----:B------:R-:W-:-:S07]  /*0190*/  MOV R9, UR4 ;  /* 0x0000000400097c02 */ /* 0x000fce0008000f00 */
[----:B------:R-:W2:Y:S01]  /*01a0*/  LDC.64 R2, c[0x0][0x380] ;  /* 0x0000e000ff027b82 */ /* 0x000ea20000000a00 */
[----:B0-----:R-:W-:-:S03]  /*01b0*/  IMAD.WIDE R4, R6, 0x4, R4 ;  /* 0x0000000406047825 */ /* 0x001fc600078e0204 */
[----:B------:R-:W-:-:S04]  /*01c0*/  IADD3 R4, P0, PT, R4, 0x10, RZ ;  /* 0x0000001004047810 */ /* 0x000fc80007f1e0ff */
[----:B------:R-:W-:-:S09]  /*01d0*/  IADD3.X R5, PT, PT, RZ, R5, RZ, P0, !PT ;  /* 0x00000005ff057210 */ /* 0x000fd200007fe4ff */
.L_x_49:
[----:B--2---:R-:W-:Y:S01]  /*01e0*/  IMAD.WIDE R20, R11, 0x4, R2 ;  /* 0x000000040b147825 */ /* 0x004fe200078e0202 */
[----:B------:R-:W2:Y:S04]  /*01f0*/  LDG.E R19, desc[UR8][R4.64+-0xc] ;  /* 0xfffff40804137981 */ /* 0x000ea8000c1e1900 */
[----:B------:R-:W3:Y:S04]  /*0200*/  LDG.E R18, desc[UR8][R4.64+-0x8] ;  /* 0xfffff80804127981 */ /* 0x000ee8000c1e1900 */
[----:B------:R0:W4:Y:S04]  /*0210*/  LDG.E R20, desc[UR8][R20.64] ;  /* 0x0000000814147981 */ /* 0x000128000c1e1900 */
[----:B------:R-:W5:Y:S04]  /*0220*/  LDG.E R14, desc[UR8][R4.64+-0x4] ;  /* 0xfffffc08040e7981 */ /* 0x000f68000c1e1900 */
[----:B------:R-:W5:Y:S04]  /*0230*/  LDG.E R17, desc[UR8][R4.64] ;  /* 0x0000000804117981 */ /* 0x000f68000c1e1900 */
[----:B------:R-:W5:Y:S04]  /*0240*/  LDG.E R16, desc[UR8][R4.64+0x4] ;  /* 0x0000040804107981 */ /* 0x000f68000c1e1900 */
[----:B------:R-:W5:Y:S04]  /*0250*/  LDG.E R13, desc[UR8][R4.64+0x8] ;  /* 0x00000808040d7981 */ /* 0x000f68000c1e1900 */
[----:B------:R-:W5:Y:S01]  /*0260*/  LDG.E R15, desc[UR8][R4.64+0xc] ;  /* 0x00000c08040f7981 */ /* 0x000f62000c1e1900 */
[----:B-1----:R-:W-:-:S02]  /*0270*/  ISETP.GE.AND P5, PT, R10, R7, PT ;  /* 0x000000070a00720c */ /* 0x002fc40003fa6270 */
[----:B------:R-:W-:-:S04]  /*0280*/  IADD3 R22, PT, PT, R10, 0x1, RZ ;  /* 0x000000010a167810 */ /* 0x000fc80007ffe0ff */
[----:B------:R-:W-:Y:S01]  /*0290*/  ISETP.GE.AND P4, PT, R22, R7, PT ;  /* 0x000000071600720c */ /* 0x000fe20003f86270 */
[----:B------:R-:W-:-:S06]  /*02a0*/  VIADD R22, R10, 0x2 ;  /* 0x000000020a167836 */ /* 0x000fcc0000000000 */
[----:B------:R-:W4:Y:S01]  /*02b0*/  @!P5 LDC R25, c[0x3][R12+-0x10] ;  /* 0x00fffc000c19db82 */ /* 0x000f220000000800 */
[----:B------:R-:W-:Y:S02]  /*02c0*/  IADD3 R24, PT, PT, R10, 0x3, RZ ;  /* 0x000000030a187810 */ /* 0x000fe40007ffe0ff */
[-C--:B------:R-:W-:Y:S02]  /*02d0*/  ISETP.GE.AND P3, PT, R22, R7.reuse, PT ;  /* 0x000000071600720c */ /* 0x080fe40003f66270 */
[----:B------:R-:W-:-:S03]  /*02e0*/  ISETP.GE.AND P2, PT, R24, R7, PT ;  /* 0x000000071800720c */ /* 0x000fc60003f46270 */
[----:B------:R-:W1:Y:S01]  /*02f0*/  @!P4 LDC R22, c[0x3][R12+-0xc] ;  /* 0x00fffd000c16cb82 */ /* 0x000e620000000800 */
[----:B------:R-:W-:-:S04]  /*0300*/  IADD3 R24, PT, PT, R10, 0x4, RZ ;  /* 0x000000040a187810 */ /* 0x000fc80007ffe0ff */
[-C--:B------:R-:W-:Y:S02]  /*0310*/  ISETP.GE.AND P1, PT, R24, R7.reuse, PT ;  /* 0x000000071800720c */ /* 0x080fe40003f26270 */
[----:B------:R-:W-:Y:S01]  /*0320*/  IADD3 R24, PT, PT, R10, 0x5, RZ ;  /* 0x000000050a187810 */ /* 0x000fe20007ffe0ff */
[----:B------:R-:W3:Y:S03]  /*0330*/  @!P3 LDC R23, c[0x3][R12+-0x8] ;  /* 0x00fffe000c17bb82 */ /* 0x000ee60000000800 */
[----:B------:R-:W-:Y:S02]  /*0340*/  ISETP.GE.AND P0, PT, R24, R7, PT ;  /* 0x000000071800720c */ /* 0x000fe40003f06270 */
[----:B------:R-:W-:-:S03]  /*0350*/  IADD3 R24, PT, PT, R10, 0x7, RZ ;  /* 0x000000070a187810 */ /* 0x000fc60007ffe0ff */
[----:B0-----:R-:W0:Y:S01]  /*0360*/  @!P2 LDC R21, c[0x3][R12+-0x4] ;  /* 0x00ffff000c15ab82 */ /* 0x001e220000000800 */
[----:B------:R-:W-:Y:S02]  /*0370*/  ISETP.GE.AND P6, PT, R24, R7, PT ;  /* 0x000000071800720c */ /* 0x000fe40003fc6270 */
[----:B------:R-:W-:Y:S01]  /*0380*/  IADD3 R11, PT, PT, R11, 0x8, RZ ;  /* 0x000000080b0b7810 */ /* 0x000fe20007ffe0ff */
[----:B----4-:R-:W-:Y:S01]  /*0390*/  @!P5 FMUL R25, R20, R25 ;  /* 0x000000191419d220 */ /* 0x010fe20000400000 */
[----:B------:R-:W-:Y:S01]  /*03a0*/  @P5 FMUL R25, RZ, R20 ;  /* 0x00000014ff195220 */ /* 0x000fe20000400000 */
[----:B------:R-:W-:Y:S01]  /*03b0*/  IADD3 R20, PT, PT, R10, 0x6, RZ ;  /* 0x000000060a147810 */ /* 0x000fe20007ffe0ff */
[----:B--2---:R-:W-:-:S03]  /*03c0*/  @P4 FMUL R24, RZ, R19 ;  /* 0x00000013ff184220 */ /* 0x004fc60000400000 */
[----:B------:R-:W-:Y:S01]  /*03d0*/  ISETP.GE.AND P5, PT, R20, R7, PT ;  /* 0x000000071400720c */ /* 0x000fe20003fa6270 */
[----:B-1----:R-:W-:Y:S01]  /*03e0*/  @!P4 FMUL R24, R19, R22 ;  /* 0x000000161318c220 */ /* 0x002fe20000400000 */
[----:B------:R-:W1:Y:S01]  /*03f0*/  @!P1 LDC R20, c[0x3][R12] ;  /* 0x00c000000c149b82 */ /* 0x000e620000000800 */
[----:B------:R-:W-:-:S07]  /*0400*/  FADD R25, R25, R8 ;  /* 0x0000000819197221 */ /* 0x000fce0000000000 */
[----:B------:R-:W2:Y:S01]  /*0410*/  @!P0 LDC R19, c[0x3][R12+0x4] ;  /* 0x00c001000c138b82 */ /* 0x000ea20000000800 */
[----:B---3--:R-:W-:Y:S01]  /*0420*/  @P3 FMUL R22, RZ, R18 ;  /* 0x00000012ff163220 */ /* 0x008fe20000400000 */
[----:B------:R-:W-:-:S06]  /*0430*/  @!P3 FMUL R22, R18, R23 ;  /* 0x000000171216b220 */ /* 0x000fcc0000400000 */
[----:B------:R-:W3:Y:S01]  /*0440*/  @!P5 LDC R8, c[0x3][R12+0x8] ;  /* 0x00c002000c08db82 */ /* 0x000ee20000000800 */
[----:B------:R-:W-:-:S07]  /*0450*/  FADD R25, R25, R24 ;  /* 0x0000001819197221 */ /* 0x000fce0000000000 */
[----:B------:R-:W4:Y:S01]  /*0460*/  @!P6 LDC R18, c[0x3][R12+0xc] ;  /* 0x00c003000c12eb82 */ /* 0x000f220000000800 */
[----:B-----5:R-:W-:Y:S01]  /*0470*/  @P2 FMUL R23, RZ, R14 ;  /* 0x0000000eff172220 */ /* 0x020fe20000400000 */
[----:B------:R-:W-:Y:S01]  /*0480*/  FADD R22, R25, R22 ;  /* 0x0000001619167221 */ /* 0x000fe20000000000 */
[----:B0-----:R-:W-:Y:S01]  /*0490*/  @!P2 FMUL R23, R14, R21 ;  /* 0x000000150e17a220 */ /* 0x001fe20000400000 */
[----:B------:R-:W-:Y:S01]  /*04a0*/  @P1 FMUL R14, RZ, R17 ;  /* 0x00000011ff0e1220 */ /* 0x000fe20000400000 */
[----:B------:R-:W-:Y:S01]  /*04b0*/  IADD3 R10, PT, PT, R10, 0x8, RZ ;  /* 0x000000080a0a7810 */ /* 0x000fe20007ffe0ff */
[----:B-1----:R-:W-:Y:S01]  /*04c0*/  @!P1 FMUL R14, R17, R20 ;  /* 0x00000014110e9220 */ /* 0x002fe20000400000 */
[----:B------:R-:W-:Y:S01]  /*04d0*/  @P0 FMUL R17, RZ, R16 ;  /* 0x00000010ff110220 */ /* 0x000fe20000400000 */
[----:B------:R-:W-:Y:S01]  /*04e0*/  FADD R23, R22, R23 ;  /* 0x0000001716177221 */ /* 0x000fe20000000000 */
[----:B--2---:R-:W-:Y:S01]  /*04f0*/  @!P0 FMUL R17, R16, R19 ;  /* 0x0000001310118220 */ /* 0x004fe20000400000 */
[----:B------:R-:W-:-:S02]  /*0500*/  ISETP.NE.AND P0, PT, R10, R9, PT ;  /* 0x000000090a00720c */ /* 0x000fc40003f05270 */
[----:B------:R-:W-:Y:S01]  /*0510*/  FADD R20, R23, R14 ;  /* 0x0000000e17147221 */ /* 0x000fe20000000000 */
[----:B------:R-:W-:-:S03]  /*0520*/  @P5 FMUL R14, RZ, R13 ;  /* 0x0000000dff0e5220 */ /* 0x000fc60000400000 */
[----:B------:R-:W-:Y:S01]  /*0530*/  FADD R17, R20, R17 ;  /* 0x0000001114117221 */ /* 0x000fe20000000000 */
[----:B---3--:R-:W-:Y:S01]  /*0540*/  @!P5 FMUL R14, R13, R8 ;  /* 0x000000080d0ed220 */ /* 0x008fe20000400000 */
[----:B------:R-:W-:Y:S01]  /*0550*/  @P6 FMUL R16, RZ, R15 ;  /* 0x0000000fff106220 */ /* 0x000fe20000400000 */
[----:B------:R-:W-:Y:S02]  /*0560*/  IADD3 R4, P1, PT, R4, 0x20, RZ ;  /* 0x0000002004047810 */ /* 0x000fe40007f3e0ff */
[----:B------:R-:W-:Y:S01]  /*0570*/  FADD R17, R17, R14 ;  /* 0x0000000e11117221 */ /* 0x000fe20000000000 */
[----:B----4-:R-:W-:Y:S02]  /*0580*/  @!P6 FMUL R16, R15, R18 ;  /* 0x000000120f10e220 */ /* 0x010fe40000400000 */
[----:B------:R-:W-:Y:S01]  /*0590*/  IMAD.X R5, RZ, RZ, R5, P1 ;  /* 0x000000ffff057224 */ /* 0x000fe200008e0605 */
[----:B------:R-:W-:Y:S01]  /*05a0*/  IADD3 R12, PT, PT, R12, 0x20, RZ ;  /* 0x000000200c0c7810 */ /* 0x000fe20007ffe0ff */
[----:B------:R-:W-:Y:S01]  /*05b0*/  FADD R8, R17, R16 ;  /* 0x0000001011087221 */ /* 0x000fe20000000000 */
[----:B------:R-:W-:Y:S06]  /*05c0*/  @P0 BRA `(.L_x_49) ;  /* 0xfffffffc00040947 */ /* 0x000fec000383ffff */
.L_x_48:
[----:B------:R-:W-:Y:S05]  /*05d0*/  BRA.U !UP1, `(.L_x_47) ;  /* 0x0000000509547547 */ /* 0x000fea000b800000 */
[----:B------:R-:W0:Y:S01]  /*05e0*/  LDCU UR4, c[0x0][0x390] ;  /* 0x00007200ff0477ac */ /* 0x000e220008000800 */
[----:B------:R-:W-:Y:S02]  /*05f0*/  UISETP.GE.U32.AND UP0, UPT, UR6, 0x4, UPT ;  /* 0x000000040600788c */ /* 0x000fe4000bf06070 */
[----:B0-----:R-:W-:-:S04]  /*0600*/  ULOP3.LUT UR5, UR4, 0x3, URZ, 0xc0, !UPT ;  /* 0x0000000304057892 */ /* 0x001fc8000f8ec0ff */
[----:B------:R-:W-:-:S03]  /*0610*/  UISETP.NE.AND UP1, UPT, UR5, URZ, UPT ;  /* 0x000000ff0500728c */ /* 0x000fc6000bf25270 */
[----:B------:R-:W-:Y:S08]  /*0620*/  BRA.U !UP0, `(.L_x_50) ;  /* 0x0000000108987547 */ /* 0x000ff0000b800000 */
[----:B------:R-:W0:Y:S01]  /*0630*/  LDC.64 R2, c[0x0][0x380] ;  /* 0x0000e000ff027b82 */ /* 0x000e220000000a00 */
[----:B------:R-:W1:Y:S01]  /*0640*/  LDCU.64 UR6, c[0x0][0x380] ;  /* 0x00007000ff0677ac */ /* 0x000e620008000a00 */
[CC--:B------:R-:W-:Y:S02]  /*0650*/  IADD3 R5, PT, PT, R6.reuse, R9.reuse, RZ ;  /* 0x0000000906057210 */ /* 0x0c0fe40007ffe0ff */
[----:B------:R-:W-:-:S04]  /*0660*/  IADD3 R7, P0, PT, R6, R9, RZ ;  /* 0x0000000906077210 */ /* 0x000fc80007f1e0ff */
[----:B------:R-:W-:Y:S01]  /*0670*/  LEA.HI.X.SX32 R10, R6, RZ, 0x1, P0 ;  /* 0x000000ff060a7211 */ /* 0x000fe200000f0eff */
[----:B------:R-:W2:Y:S01]  /*0680*/  LDC R16, c[0x0][0x394] ;  /* 0x0000e500ff107b82 */ /* 0x000ea20000000800 */
[----:B-1----:R-:W-:Y:S01]  /*0690*/  LEA R4, P0, R7, UR6, 0x2 ;  /* 0x0000000607047c11 */ /* 0x002fe2000f8010ff */
[----:B0-----:R-:W-:-:S03]  /*06a0*/  IMAD.WIDE R2, R5, 0x4, R2 ;  /* 0x0000000405027825 */ /* 0x001fc600078e0202 */
[----:B------:R-:W-:-:S03]  /*06b0*/  LEA.HI.X R5, R7, UR7, R10, 0x2, P0 ;  /* 0x0000000707057c11 */ /* 0x000fc600080f140a */
[----:B------:R-:W3:Y:S04]  /*06c0*/  LDG.E R2, desc[UR8][R2.64] ;  /* 0x0000000802027981 */ /* 0x000ee8000c1e1900 */
[----:B------:R-:W4:Y:S04]  /*06d0*/  LDG.E R10, desc[UR8][R4.64+0x4] ;  /* 0x00000408040a7981 */ /* 0x000f28000c1e1900 */
[----:B------:R-:W5:Y:S04]  /*06e0*/  LDG.E R12, desc[UR8][R4.64+0x8] ;  /* 0x00000808040c7981 */ /* 0x000f68000c1e1900 */
[----:B------:R0:W5:Y:S01]  /*06f0*/  LDG.E R14, desc[UR8][R4.64+0xc] ;  /* 0x00000c08040e7981 */ /* 0x000162000c1e1900 */
[C---:B--2---:R-:W-:Y:S01]  /*0700*/  ISETP.GE.AND P0, PT, R9.reuse, R16, PT ;  /* 0x000000100900720c */ /* 0x044fe20003f06270 */
[C---:B------:R-:W-:Y:S01]  /*0710*/  VIADD R13, R9.reuse, 0x3 ;  /* 0x00000003090d7836 */ /* 0x040fe20000000000 */
[----:B------:R-:W-:-:S02]  /*0720*/  IADD3 R7, PT, PT, R9, 0x1, RZ ;  /* 0x0000000109077810 */ /* 0x000fc40007ffe0ff */
[----:B------:R-:W-:Y:S02]  /*0730*/  IADD3 R11, PT, PT, R9, 0x2, RZ ;  /* 0x00000002090b7810 */ /* 0x000fe40007ffe0ff */
[-C--:B------:R-:W-:Y:S02]  /*0740*/  ISETP.GE.AND P1, PT, R7, R16.reuse, PT ;  /* 0x000000100700720c */ /* 0x080fe40003f26270 */
[-C--:B------:R-:W-:Y:S02]  /*0750*/  ISETP.GE.AND P2, PT, R11, R16.reuse, PT ;  /* 0x000000100b00720c */ /* 0x080fe40003f46270 */
[----:B------:R-:W-:Y:S02]  /*0760*/  SHF.L.U32 R7, R9, 0x2, RZ ;  /* 0x0000000209077819 */ /* 0x000fe400000006ff */
[----:B------:R-:W-:Y:S02]  /*0770*/  ISETP.GE.AND P3, PT, R13, R16, PT ;  /* 0x000000100d00720c */ /* 0x000fe40003f66270 */
[----:B------:R-:W1:Y:S01]  /*0780*/  @!P0 LDC R11, c[0x3][R7] ;  /* 0x00c00000070b8b82 */ /* 0x000e620000000800 */
[----:B------:R-:W-:-:S07]  /*0790*/  IADD3 R9, PT, PT, R9, 0x4, RZ ;  /* 0x0000000409097810 */ /* 0x000fce0007ffe0ff */
[----:B0-----:R-:W0:Y:S08]  /*07a0*/  @!P1 LDC R5, c[0x3][R7+0x4] ;  /* 0x00c0010007059b82 */ /* 0x001e300000000800 */
[----:B------:R-:W2:Y:S08]  /*07b0*/  @!P2 LDC R13, c[0x3][R7+0x8] ;  /* 0x00c00200070dab82 */ /* 0x000eb00000000800 */
[----:B------:R-:W2:Y:S01]  /*07c0*/  @!P3 LDC R15, c[0x3][R7+0xc] ;  /* 0x00c00300070fbb82 */ /* 0x000ea20000000800 */
[----:B---3--:R-:W-:Y:S01]  /*07d0*/  @P0 FMUL R3, RZ, R2 ;  /* 0x00000002ff030220 */ /* 0x008fe20000400000 */
[----:B-1----:R-:W-:Y:S01]  /*07e0*/  @!P0 FMUL R3, R2, R11 ;  /* 0x0000000b02038220 */ /* 0x002fe20000400000 */
[----:B----4-:R-:W-:-:S03]  /*07f0*/  @P1 FMUL R2, RZ, R10 ;  /* 0x0000000aff021220 */ /* 0x010fc60000400000 */
[----:B------:R-:W-:Y:S01]  /*0800*/  FADD R11, R8, R3 ;  /* 0x00000003080b7221 */ /* 0x000fe20000000000 */
[----:B0-----:R-:W-:Y:S01]  /*0810*/  @!P1 FMUL R2, R10, R5 ;  /* 0x000000050a029220 */ /* 0x001fe20000400000 */
[----:B-----5:R-:W-:Y:S01]  /*0820*/  @P2 FMUL R3, RZ, R12 ;  /* 0x0000000cff032220 */ /* 0x020fe20000400000 */
[----:B--2---:R-:W-:Y:S02]  /*0830*/  @!P2 FMUL R3, R12, R13 ;  /* 0x0000000d0c03a220 */ /* 0x004fe40000400000 */
[----:B------:R-:W-:Y:S01]  /*0840*/  FADD R2, R11, R2 ;  /* 0x000000020b027221 */ /* 0x000fe20000000000 */
[----:B------:R-:W-:Y:S01]  /*0850*/  @P3 FMUL R8, RZ, R14 ;  /* 0x0000000eff083220 */ /* 0x000fe20000400000 */
[----:B------:R-:W-:Y:S02]  /*0860*/  @!P3 FMUL R8, R14, R15 ;  /* 0x0000000f0e08b220 */ /* 0x000fe40000400000 */
[----:B------:R-:W-:-:S04]  /*0870*/  FADD R3, R2, R3 ;  /* 0x0000000302037221 */ /* 0x000fc80000000000 */
[----:B------:R-:W-:-:S07]  /*0880*/  FADD R8, R3, R8 ;  /* 0x0000000803087221 */ /* 0x000fce0000000000 */
.L_x_50:
[----:B------:R-:W-:Y:S05]  /*0890*/  BRA.U !UP1, `(.L_x_47) ;  /* 0x0000000109a47547 */ /* 0x000fea000b800000 */
[----:B------:R-:W-:Y:S02]  /*08a0*/  UISETP.NE.AND UP0, UPT, UR5, 0x1, UPT ;  /* 0x000000010500788c */ /* 0x000fe4000bf05270 */
[----:B------:R-:W-:-:S04]  /*08b0*/  ULOP3.LUT UR4, UR4, 0x1, URZ, 0xc0, !UPT ;  /* 0x0000000104047892 */ /* 0x000fc8000f8ec0ff */
[----:B------:R-:W-:-:S03]  /*08c0*/  UISETP.NE.U32.AND UP1, UPT, UR4, 0x1, UPT ;  /* 0x000000010400788c */ /* 0x000fc6000bf25070 */
[----:B------:R-:W-:Y:S08]  /*08d0*/  BRA.U !UP0, `(.L_x_51) ;  /* 0x0000000108647547 */ /* 0x000ff0000b800000 */
[----:B------:R-:W0:Y:S01]  /*08e0*/  LDC.64 R2, c[0x0][0x380] ;  /* 0x0000e000ff027b82 */ /* 0x000e220000000a00 */
[----:B------:R-:W1:Y:S01]  /*08f0*/  LDCU.64 UR4, c[0x0][0x380] ;  /* 0x00007000ff0477ac */ /* 0x000e620008000a00 */
[CC--:B------:R-:W-:Y:S02]  /*0900*/  IADD3 R5, PT, PT, R6.reuse, R9.reuse, RZ ;  /* 0x0000000906057210 */ /* 0x0c0fe40007ffe0ff */
[----:B------:R-:W-:Y:S02]  /*0910*/  SHF.R.S32.HI R7, RZ, 0x1f, R9 ;  /* 0x0000001fff077819 */ /* 0x000fe40000011409 */
[----:B------:R-:W-:-:S04]  /*0920*/  IADD3 R10, P0, PT, R6, R9, RZ ;  /* 0x00000009060a7210 */ /* 0x000fc80007f1e0ff */
[----:B------:R-:W-:Y:S01]  /*0930*/  LEA.HI.X.SX32 R7, R6, R7, 0x1, P0 ;  /* 0x0000000706077211 */ /* 0x000fe200000f0eff */
[----:B0-----:R-:W-:Y:S01]  /*0940*/  IMAD.WIDE R4, R5, 0x4, R2 ;  /* 0x0000000405047825 */ /* 0x001fe200078e0202 */
[----:B-1----:R-:W-:-:S04]  /*0950*/  LEA R2, P0, R10, UR4, 0x2 ;  /* 0x000000040a027c11 */ /* 0x002fc8000f8010ff */
[----:B------:R-:W-:Y:S01]  /*0960*/  LEA.HI.X R3, R10, UR5, R7, 0x2, P0 ;  /* 0x000000050a037c11 */ /* 0x000fe200080f1407 */
[----:B------:R-:W2:Y:S01]  /*0970*/  LDG.E R5, desc[UR8][R4.64] ;  /* 0x0000000804057981 */ /* 0x000ea2000c1e1900 */
[----:B------:R-:W0:Y:S03]  /*0980*/  LDC R10, c[0x0][0x394] ;  /* 0x0000e500ff0a7b82 */ /* 0x000e260000000800 */
[----:B------:R-:W3:Y:S01]  /*0990*/  LDG.E R2, desc[UR8][R2.64+0x4] ;  /* 0x0000040802027981 */ /* 0x000ee2000c1e1900 */
[C---:B------:R-:W-:Y:S02]  /*09a0*/  IADD3 R7, PT, PT, R9.reuse, 0x1, RZ ;  /* 0x0000000109077810 */ /* 0x040fe40007ffe0ff */
[C---:B------:R-:W-:Y:S02]  /*09b0*/  SHF.L.U32 R12, R9.reuse, 0x2, RZ ;  /* 0x00000002090c7819 */ /* 0x040fe400000006ff */
[----:B0-----:R-:W-:-:S02]  /*09c0*/  ISETP.GE.AND P0, PT, R9, R10, PT ;  /* 0x0000000a0900720c */ /* 0x001fc40003f06270 */
[----:B------:R-:W-:Y:S02]  /*09d0*/  ISETP.GE.AND P1, PT, R7, R10, PT ;  /* 0x0000000a0700720c */ /* 0x000fe40003f26270 */
[----:B------:R-:W-:-:S09]  /*09e0*/  IADD3 R9, PT, PT, R9, 0x2, RZ ;  /* 0x0000000209097810 */ /* 0x000fd20007ffe0ff */
[----:B------:R-:W0:Y:S08]  /*09f0*/  @!P0 LDC R10, c[0x3][R12] ;  /* 0x00c000000c0a8b82 */ /* 0x000e300000000800 */
[----:B------:R-:W1:Y:S01]  /*0a00*/  @!P1 LDC R11, c[0x3][R12+0x4] ;  /* 0x00c001000c0b9b82 */ /* 0x000e620000000800 */
[----:B--2---:R-:W-:Y:S01]  /*0a10*/  @P0 FMUL R7, RZ, R5 ;  /* 0x00000005ff070220 */ /* 0x004fe20000400000 */
[----:B0-----:R-:W-:Y:S01]  /*0a20*/  @!P0 FMUL R7, R5, R10 ;  /* 0x0000000a05078220 */ /* 0x001fe20000400000 */
[----:B---3--:R-:W-:-:S03]  /*0a30*/  @P1 FMUL R4, RZ, R2 ;  /* 0x00000002ff041220 */ /* 0x008fc60000400000 */
[----:B------:R-:W-:Y:S01]  /*0a40*/  FADD R7, R8, R7 ;  /* 0x0000000708077221 */ /* 0x000fe20000000000 */
[----:B-1----:R-:W-:-:S04]  /*0a50*/  @!P1 FMUL R4, R2, R11 ;  /* 0x0000000b02049220 */ /* 0x002fc80000400000 */
[----:B------:R-:W-:-:S07]  /*0a60*/  FADD R8, R7, R4 ;  /* 0x0000000407087221 */ /* 0x000fce0000000000 */
.L_x_51:
[----:B------:R-:W-:Y:S05]  /*0a70*/  BRA.U UP1, `(.L_x_47) ;  /* 0x00000001012c7547 */ /* 0x000fea000b800000 */
[----:B------:R-:W0:Y:S01]  /*0a80*/  LDC.64 R2, c[0x0][0x380] ;  /* 0x0000e000ff027b82 */ /* 0x000e220000000a00 */
[----:B------:R-:W-:-:S07]  /*0a90*/  IADD3 R5, PT, PT, R6, R9, RZ ;  /* 0x0000000906057210 */ /* 0x000fce0007ffe0ff */
[----:B------:R-:W1:Y:S01]  /*0aa0*/  LDC R4, c[0x0][0x394] ;  /* 0x0000e500ff047b82 */ /* 0x000e620000000800 */
[----:B0-----:R-:W-:-:S06]  /*0ab0*/  IMAD.WIDE R2, R5, 0x4, R2 ;  /* 0x0000000405027825 */ /* 0x001fcc00078e0202 */
[----:B------:R-:W2:Y:S01]  /*0ac0*/  LDG.E R2, desc[UR8][R2.64] ;  /* 0x0000000802027981 */ /* 0x000ea2000c1e1900 */
[----:B-1----:R-:W-:-:S13]  /*0ad0*/  ISETP.GE.AND P0, PT, R9, R4, PT ;  /* 0x000000040900720c */ /* 0x002fda0003f06270 */
[----:B------:R-:W-:-:S06]  /*0ae0*/  @!P0 SHF.L.U32 R9, R9, 0x2, RZ ;  /* 0x0000000209098819 */ /* 0x000fcc00000006ff */
[----:B------:R-:W0:Y:S01]  /*0af0*/  @!P0 LDC R9, c[0x3][R9] ;  /* 0x00c0000009098b82 */ /* 0x000e220000000800 */
[----:B--2---:R-:W-:Y:S01]  /*0b00*/  @P0 FMUL R5, RZ, R2 ;  /* 0x00000002ff050220 */ /* 0x004fe20000400000 */
[----:B0-----:R-:W-:-:S04]  /*0b10*/  @!P0 FMUL R5, R2, R9 ;  /* 0x0000000902058220 */ /* 0x001fc80000400000 */
[----:B------:R-:W-:-:S07]  /*0b20*/  FADD R8, R8, R5 ;  /* 0x0000000508087221 */ /* 0x000fce0000000000 */
.L_x_47:
[----:B------:R-:W0:Y:S02]  /*0b30*/  LDC.64 R2, c[0x0][0x388] ;  /* 0x0000e200ff027b82 */ /* 0x000e240000000a00 */
[----:B0-----:R-:W-:-:S05]  /*0b40*/  IMAD.WIDE R2, R0, 0x4, R2 ;  /* 0x0000000400027825 */ /* 0x001fca00078e0202 */
[----:B------:R-:W-:Y:S01]  /*0b50*/  STG.E desc[UR8][R2.64], R8 ;  /* 0x0000000802007986 */ /* 0x000fe2000c101908 */
[----:B------:R-:W-:Y:S05]  /*0b60*/  EXIT ;  /* 0x000000000000794d */ /* 0x000fea0003800000 */
.L_x_52:
        /* <DEDUP_REMOVED lines=9> */
.L_x_56:


//--------------------- .nv.shared._Z27convolution_2D_tiled_kernelPfS_iiiii --------------------------
	.section	.nv.shared._Z27convolution_2D_tiled_kernelPfS_iiiii,"aw",@nobits
	.sectionflags	@""
	.align	4
.nv.shared._Z27convolution_2D_tiled_kernelPfS_iiiii:
	.zero		5156


//--------------------- .nv.shared.reserved.0     --------------------------
	.section	.nv.shared.reserved.0,"aw",@nobits
	.weak		__nv_reservedSMEM_offset_0_alias
	.size		__nv_reservedSMEM_offset_0_alias, 0, 64
	.other		__nv_reservedSMEM_offset_0_alias,@"STO_CUDA_RESERVED_SHARED STV_DEFAULT"
__nv_reservedSMEM_offset_0_alias:
	.zero		0
	.zero		64


//--------------------- .nv.shared._Z35convolution_1D_tiled_caching_kernelPfS_ii --------------------------
	.section	.nv.shared._Z35convolution_1D_tiled_caching_kernelPfS_ii,"aw",@nobits
	.sectionflags	@""
	.align	4
.nv.shared._Z35convolution_1D_tiled_caching_kernelPfS_ii:
	.zero		5120


//--------------------- .nv.shared._Z27convolution_1D_tiled_kernelPfS_ii --------------------------
	.section	.nv.shared._Z27convolution_1D_tiled_kernelPfS_ii,"aw",@nobits
	.sectionflags	@""
	.align	4
.nv.shared._Z27convolution_1D_tiled_kernelPfS_ii:
	.zero		5156


//--------------------- .nv.constant0._Z27convolution_2D_tiled_kernelPfS_iiiii --------------------------
	.section	.nv.constant0._Z27convolution_2D_tiled_kernelPfS_iiiii,"a",@progbits
	.sectionflags	@""
	.align	4
.nv.constant0._Z27convolution_2D_tiled_kernelPfS_iiiii:
	.zero		932


//--------------------- .nv.constant0._Z35convolution_1D_tiled_caching_kernelPfS_ii --------------------------
	.section	.nv.constant0._Z35convolution_1D_tiled_caching_kernelPfS_ii,"a",@progbits
	.sectionflags	@""
	.align	4
.nv.constant0._Z35convolution_1D_tiled_caching_kernelPfS_ii:
	.zero		920


//--------------------- .nv.constant0._Z27convolution_1D_tiled_kernelPfS_ii --------------------------
	.section	.nv.constant0._Z27convolution_1D_tiled_kernelPfS_ii,"a",@progbits
	.sectionflags	@""
	.align	4
.nv.constant0._Z27convolution_1D_tiled_kernelPfS_ii:
	.zero		920


//--------------------- .nv.constant0._Z27convolution_1D_basic_kernelPfS_ii --------------------------
	.section	.nv.constant0._Z27convolution_1D_basic_kernelPfS_ii,"a",@progbits
	.sectionflags	@""
	.align	4
.nv.constant0._Z27convolution_1D_basic_kernelPfS_ii:
	.zero		920


//--------------------- SYMBOLS --------------------------

	.type		.nv.reservedSmem.offset0,@object
	.size		.nv.reservedSmem.offset0,0x4
	.type		.nv.reservedSmem.cap,@object
	.size		.nv.reservedSmem.cap,0x4
